	.target	sm_100a

	.elftype	@"ET_EXEC"


//--------------------- .note.nv.tkinfo           --------------------------
	.section	.note.nv.tkinfo,"",@"SHT_NOTE"
	.sectionflags	@"SHF_NOTE_NV_TKINFO"
	.tkinfo
        /*0018*/ 	.word	0x00000081
        /*0030*/ 	.string	""
        /*0030*/ 	.string	"ptxas-blackwell"
        /*0030*/ 	.string	"Cuda compilation tools, release 12.9, V12.9.86"
        /*0030*/ 	.string	"Build cuda_12.9.r12.9/compiler.36037853_0"
        /*0030*/ 	.string	"-v  -suppress-debug-info  -lineinfo  -arch sm_100a "



//--------------------- .note.nv.cuver            --------------------------
	.section	.note.nv.cuver,"",@"SHT_NOTE"
	.sectionflags	@"SHF_NOTE_NV_CUVER"
        /*0018*/ 	.short	0x0001
        /*001a*/ 	.short	0x0064
        /*001c*/ 	.short	0x0001
        /*001e*/ 	.short	0x0000
        /*0020*/ 	.short	0x0001
        /*0022*/ 	.short	0x0000


//--------------------- .nv.info                  --------------------------
	.section	.nv.info,"",@"SHT_CUDA_INFO"
	.align	4


	//----- nvinfo : EIATTR_REGCOUNT
	.align		4
        /*0000*/ 	.byte	0x04, 0x2f
        /*0002*/ 	.short	(.L_4 - .L_3)
	.align		4
.L_3:
        /*0004*/ 	.word	index@(gluon_tcgen05)
        /*0008*/ 	.word	0x00000047


	//----- nvinfo : EIATTR_FRAME_SIZE
	.align		4
.L_4:
        /*000c*/ 	.byte	0x04, 0x11
        /*000e*/ 	.short	(.L_6 - .L_5)
	.align		4
.L_5:
        /*0010*/ 	.word	index@($__internal_2_$__cuda_sm10x_tcgen05_guardrail_trap_unallocated_columns_being_dealloced)
        /*0014*/ 	.word	0x00000000


	//----- nvinfo : EIATTR_FRAME_SIZE
	.align		4
.L_6:
        /*0018*/ 	.byte	0x04, 0x11
        /*001a*/ 	.short	(.L_8 - .L_7)
	.align		4
.L_7:
        /*001c*/ 	.word	index@($__internal_1_$__cuda_sm10x_tcgen05_guardrail_trap_phase_invalid_during_alloc)
        /*0020*/ 	.word	0x00000000


	//----- nvinfo : EIATTR_FRAME_SIZE
	.align		4
.L_8:
        /*0024*/ 	.byte	0x04, 0x11
        /*0026*/ 	.short	(.L_10 - .L_9)
	.align		4
.L_9:
        /*0028*/ 	.word	index@($__internal_0_$__cuda_sm10x_tcgen05_guardrail_trap_col_being_dealloced_not_returned_by_alloc)
        /*002c*/ 	.word	0x00000000


	//----- nvinfo : EIATTR_FRAME_SIZE
	.align		4
.L_10:
        /*0030*/ 	.byte	0x04, 0x11
        /*0032*/ 	.short	(.L_12 - .L_11)
	.align		4
.L_11:
        /*0034*/ 	.word	index@(gluon_tcgen05)
        /*0038*/ 	.word	0x00000000


	//----- nvinfo : EIATTR_MIN_STACK_SIZE
	.align		4
.L_12:
        /*003c*/ 	.byte	0x04, 0x12
        /*003e*/ 	.short	(.L_14 - .L_13)
	.align		4
.L_13:
        /*0040*/ 	.word	index@(gluon_tcgen05)
        /*0044*/ 	.word	0x00000000
.L_14:


//--------------------- .nv.info.gluon_tcgen05    --------------------------
	.section	.nv.info.gluon_tcgen05,"",@"SHT_CUDA_INFO"
	.sectionflags	@""
	.align	4


	//----- nvinfo : EIATTR_CUDA_API_VERSION
	.align		4
        /*0000*/ 	.byte	0x04, 0x37
        /*0002*/ 	.short	(.L_16 - .L_15)
.L_15:
        /*0004*/ 	.word	0x00000081


	//----- nvinfo : EIATTR_KPARAM_INFO
	.align		4
.L_16:
        /*0008*/ 	.byte	0x04, 0x17
        /*000a*/ 	.short	(.L_18 - .L_17)
.L_17:
        /*000c*/ 	.word	0x00000000
        /*0010*/ 	.short	0x000a
        /*0012*/ 	.short	0x0048
        /*0014*/ 	.byte	0x00, 0xf4, 0x21, 0x00


	//----- nvinfo : EIATTR_KPARAM_INFO
	.align		4
.L_18:
        /*0018*/ 	.byte	0x04, 0x17
        /*001a*/ 	.short	(.L_20 - .L_19)
.L_19:
        /*001c*/ 	.word	0x00000000
        /*0020*/ 	.short	0x0009
        /*0022*/ 	.short	0x0040
        /*0024*/ 	.byte	0x00, 0xf4, 0x21, 0x00


	//----- nvinfo : EIATTR_KPARAM_INFO
	.align		4
.L_20:
        /*0028*/ 	.byte	0x04, 0x17
        /*002a*/ 	.short	(.L_22 - .L_21)
.L_21:
        /*002c*/ 	.word	0x00000000
        /*0030*/ 	.short	0x0008
        /*0032*/ 	.short	0x0038
        /*0034*/ 	.byte	0x00, 0xf0, 0x21, 0x00


	//----- nvinfo : EIATTR_KPARAM_INFO
	.align		4
.L_22:
        /*0038*/ 	.byte	0x04, 0x17
        /*003a*/ 	.short	(.L_24 - .L_23)
.L_23:
        /*003c*/ 	.word	0x00000000
        /*0040*/ 	.short	0x0007
        /*0042*/ 	.short	0x0030
        /*0044*/ 	.byte	0x00, 0xf0, 0x21, 0x00


	//----- nvinfo : EIATTR_KPARAM_INFO
	.align		4
.L_24:
        /*0048*/ 	.byte	0x04, 0x17
        /*004a*/ 	.short	(.L_26 - .L_25)
.L_25:
        /*004c*/ 	.word	0x00000000
        /*0050*/ 	.short	0x0006
        /*0052*/ 	.short	0x0028
        /*0054*/ 	.byte	0x00, 0xf0, 0x21, 0x00


	//----- nvinfo : EIATTR_KPARAM_INFO
	.align		4
.L_26:
        /*0058*/ 	.byte	0x04, 0x17
        /*005a*/ 	.short	(.L_28 - .L_27)
.L_27:
        /*005c*/ 	.word	0x00000000
        /*0060*/ 	.short	0x0005
        /*0062*/ 	.short	0x0020
        /*0064*/ 	.byte	0x00, 0xf0, 0x11, 0x00


	//----- nvinfo : EIATTR_KPARAM_INFO
	.align		4
.L_28:
        /*0068*/ 	.byte	0x04, 0x17
        /*006a*/ 	.short	(.L_30 - .L_29)
.L_29:
        /*006c*/ 	.word	0x00000000
        /*0070*/ 	.short	0x0004
        /*0072*/ 	.short	0x001c
        /*0074*/ 	.byte	0x00, 0xf0, 0x11, 0x00


	//----- nvinfo : EIATTR_KPARAM_INFO
	.align		4
.L_30:
        /*0078*/ 	.byte	0x04, 0x17
        /*007a*/ 	.short	(.L_32 - .L_31)
.L_31:
        /*007c*/ 	.word	0x00000000
        /*0080*/ 	.short	0x0003
        /*0082*/ 	.short	0x0018
        /*0084*/ 	.byte	0x00, 0xf0, 0x11, 0x00


	//----- nvinfo : EIATTR_KPARAM_INFO
	.align		4
.L_32:
        /*0088*/ 	.byte	0x04, 0x17
        /*008a*/ 	.short	(.L_34 - .L_33)
.L_33:
        /*008c*/ 	.word	0x00000000
        /*0090*/ 	.short	0x0002
        /*0092*/ 	.short	0x0010
        /*0094*/ 	.byte	0x00, 0xf4, 0x21, 0x00


	//----- nvinfo : EIATTR_KPARAM_INFO
	.align		4
.L_34:
        /*0098*/ 	.byte	0x04, 0x17
        /*009a*/ 	.short	(.L_36 - .L_35)
.L_35:
        /*009c*/ 	.word	0x00000000
        /*00a0*/ 	.short	0x0001
        /*00a2*/ 	.short	0x0008
        /*00a4*/ 	.byte	0x00, 0xf4, 0x21, 0x00


	//----- nvinfo : EIATTR_KPARAM_INFO
	.align		4
.L_36:
        /*00a8*/ 	.byte	0x04, 0x17
        /*00aa*/ 	.short	(.L_38 - .L_37)
.L_37:
        /*00ac*/ 	.word	0x00000000
        /*00b0*/ 	.short	0x0000
        /*00b2*/ 	.short	0x0000
        /*00b4*/ 	.byte	0x00, 0xf4, 0x21, 0x00


	//----- nvinfo : EIATTR_AT_ENTRY_FRAGMENTS
	.align		4
.L_38:
        /*00b8*/ 	.byte	0x04, 0x4f
        /*00ba*/ 	.short	(.L_40 - .L_39)


	//   ....[0]....
.L_39:
        /*00bc*/ 	.word	0x00000004


	//----- nvinfo : EIATTR_RESERVED_SMEM_USED
	.align		4
.L_40:
        /*00c0*/ 	.byte	0x01, 0x41
	.zero		2


	//----- nvinfo : EIATTR_SPARSE_MMA_MASK
	.align		4
        /*00c4*/ 	.byte	0x03, 0x50
        /*00c6*/ 	.short	0x0000


	//----- nvinfo : EIATTR_TCGEN05_1CTA_USED
	.align		4
        /*00c8*/ 	.byte	0x01, 0x51
	.zero		2


	//----- nvinfo : EIATTR_MAXREG_COUNT
	.align		4
        /*00cc*/ 	.byte	0x03, 0x1b
        /*00ce*/ 	.short	0x00ff


	//----- nvinfo : EIATTR_NUM_BARRIERS
	.align		4
        /*00d0*/ 	.byte	0x02, 0x4c
        /*00d2*/ 	.byte	0x01
	.zero		1


	//----- nvinfo : EIATTR_INT_WARP_WIDE_INSTR_OFFSETS
	.align		4
        /*00d4*/ 	.byte	0x04, 0x31
        /*00d6*/ 	.short	(.L_42 - .L_41)


	//   ....[0]....
.L_41:
        /*00d8*/ 	.word	0x00001760


	//   ....[1]....
        /*00dc*/ 	.word	0x00001780


	//   ....[2]....
        /*00e0*/ 	.word	0x00001800


	//   ....[3]....
        /*00e4*/ 	.word	0x00001910


	//   ....[4]....
        /*00e8*/ 	.word	0x00001920


	//   ....[5]....
        /*00ec*/ 	.word	0x000019b0


	//   ....[6]....
        /*00f0*/ 	.word	0x000019c0


	//   ....[7]....
        /*00f4*/ 	.word	0x00001d80


	//   ....[8]....
        /*00f8*/ 	.word	0x00001d90


	//   ....[9]....
        /*00fc*/ 	.word	0x00001ef0


	//   ....[10]....
        /*0100*/ 	.word	0x00001f30


	//   ....[11]....
        /*0104*/ 	.word	0x00001f60


	//   ....[12]....
        /*0108*/ 	.word	0x00001f80


	//   ....[13]....
        /*010c*/ 	.word	0x000021e0


	//   ....[14]....
        /*0110*/ 	.word	0x000021f0


	//   ....[15]....
        /*0114*/ 	.word	0x00002460


	//   ....[16]....
        /*0118*/ 	.word	0x00002470


	//   ....[17]....
        /*011c*/ 	.word	0x00002960


	//   ....[18]....
        /*0120*/ 	.word	0x000029b0


	//----- nvinfo : EIATTR_COOP_GROUP_MASK_REGIDS
	.align		4
.L_42:
        /*0124*/ 	.byte	0x04, 0x29
        /*0126*/ 	.short	(.L_44 - .L_43)


	//   ....[0]....
.L_43:
        /*0128*/ 	.word	0xffffffff


	//   ....[1]....
        /*012c*/ 	.word	0xffffffff


	//   ....[2]....
        /*0130*/ 	.word	0xffffffff


	//   ....[3]....
        /*0134*/ 	.word	0xffffffff


	//   ....[4]....
        /*0138*/ 	.word	0xffffffff


	//   ....[5]....
        /*013c*/ 	.word	0xffffffff


	//   ....[6]....
        /*0140*/ 	.word	0xffffffff


	//   ....[7]....
        /*0144*/ 	.word	0xffffffff


	//   ....[8]....
        /*0148*/ 	.word	0xffffffff


	//   ....[9]....
        /*014c*/ 	.word	0xffffffff


	//----- nvinfo : EIATTR_COOP_GROUP_INSTR_OFFSETS
	.align		4
.L_44:
        /*0150*/ 	.byte	0x04, 0x28
        /*0152*/ 	.short	(.L_46 - .L_45)


	//   ....[0]....
.L_45:
        /*0154*/ 	.word	0x00000050


	//   ....[1]....
        /*0158*/ 	.word	0x00000310


	//   ....[2]....
        /*015c*/ 	.word	0x00000500


	//   ....[3]....
        /*0160*/ 	.word	0x000009a0


	//   ....[4]....
        /*0164*/ 	.word	0x00000ae0


	//   ....[5]....
        /*0168*/ 	.word	0x00000fe0


	//   ....[6]....
        /*016c*/ 	.word	0x00001120


	//   ....[7]....
        /*0170*/ 	.word	0x00001610


	//   ....[8]....
        /*0174*/ 	.word	0x000027f0


	//   ....[9]....
        /*0178*/ 	.word	0x00002a60


	//----- nvinfo : EIATTR_VRC_CTA_INIT_COUNT
	.align		4
.L_46:
        /*017c*/ 	.byte	0x02, 0x4a
        /*017e*/ 	.byte	0x80
	.zero		1


	//----- nvinfo : EIATTR_MBARRIER_INSTR_OFFSETS
	.align		4
        /*0180*/ 	.byte	0x04, 0x39
        /*0182*/ 	.short	(.L_48 - .L_47)


	//   ....[0]....
.L_47:
        /*0184*/ 	.word	0x00001820
        /*0188*/ 	.word	0x000000ff
        /*018c*/ 	.word	0x0000c000
        /*0190*/ 	.short	0x0100
        /*0192*/ 	.byte	0x0e
	.zero		1


	//   ....[1]....
        /*0194*/ 	.word	0x00001830
        /*0198*/ 	.word	0x000000ff
        /*019c*/ 	.word	0x0000c010
        /*01a0*/ 	.short	0x0100
        /*01a2*/ 	.byte	0x0e
	.zero		1


	//   ....[2]....
        /*01a4*/ 	.word	0x00001b80
        /*01a8*/ 	.word	0x000000ff
        /*01ac*/ 	.word	0x0000c000
        /*01b0*/ 	.short	0x010a
        /*01b2*/ 	.byte	0x0e
	.zero		1


	//   ....[3]....
        /*01b4*/ 	.word	0x00001de0
        /*01b8*/ 	.word	0x000000ff
        /*01bc*/ 	.word	0x0000c010
        /*01c0*/ 	.short	0x010a
        /*01c2*/ 	.byte	0x0e
	.zero		1


	//   ....[4]....
        /*01c4*/ 	.word	0x00002000
        /*01c8*/ 	.word	0x000000ff
        /*01cc*/ 	.word	0x0000c000
        /*01d0*/ 	.short	0x010a
        /*01d2*/ 	.byte	0x0e
	.zero		1


	//   ....[5]....
        /*01d4*/ 	.word	0x00002230
        /*01d8*/ 	.word	0x000000ff
        /*01dc*/ 	.word	0x0000c010
        /*01e0*/ 	.short	0x010a
        /*01e2*/ 	.byte	0x0e
	.zero		1


	//   ....[6]....
        /*01e4*/ 	.word	0x000022c0
        /*01e8*/ 	.word	0x000000ff
        /*01ec*/ 	.word	0x0000c000
        /*01f0*/ 	.short	0x0108
        /*01f2*/ 	.byte	0x0e
	.zero		1


	//   ....[7]....
        /*01f4*/ 	.word	0x000022d0
        /*01f8*/ 	.word	0x000000ff
        /*01fc*/ 	.word	0x0000c010
        /*0200*/ 	.short	0x0108
        /*0202*/ 	.byte	0x0e
	.zero		1


	//   ....[8]....
        /*0204*/ 	.word	0x00002a80
        /*0208*/ 	.word	0x000000ff
        /*020c*/ 	.word	0x0000c000
        /*0210*/ 	.short	0x010a
        /*0212*/ 	.byte	0x0e
	.zero		1


	//   ....[9]....
        /*0214*/ 	.word	0x00002ab0
        /*0218*/ 	.word	0x000000ff
        /*021c*/ 	.word	0x0000c010
        /*0220*/ 	.short	0x010a
        /*0222*/ 	.byte	0x0e
	.zero		1


	//   ....[10]....
        /*0224*/ 	.word	0x00002ae0
        /*0228*/ 	.word	0x000000ff
        /*022c*/ 	.word	0x0000c000
        /*0230*/ 	.short	0x010a
        /*0232*/ 	.byte	0x0e
	.zero		1


	//   ....[11]....
        /*0234*/ 	.word	0x00002b10
        /*0238*/ 	.word	0x000000ff
        /*023c*/ 	.word	0x0000c010
        /*0240*/ 	.short	0x010a
        /*0242*/ 	.byte	0x0e
	.zero		1


	//----- nvinfo : EIATTR_NUM_MBARRIERS
	.align		4
.L_48:
        /*0244*/ 	.byte	0x03, 0x38
        /*0246*/ 	.short	0x0002


	//----- nvinfo : EIATTR_EXIT_INSTR_OFFSETS
	.align		4
        /*0248*/ 	.byte	0x04, 0x1c
        /*024a*/ 	.short	(.L_50 - .L_49)


	//   ....[0]....
.L_49:
        /*024c*/ 	.word	0x00002a70


	//----- nvinfo : EIATTR_REQNTID
	.align		4
.L_50:
        /*0250*/ 	.byte	0x04, 0x10
        /*0252*/ 	.short	(.L_52 - .L_51)
.L_51:
        /*0254*/ 	.word	0x00000080
        /*0258*/ 	.word	0x00000001
        /*025c*/ 	.word	0x00000001


	//----- nvinfo : EIATTR_CRS_STACK_SIZE
	.align		4
.L_52:
        /*0260*/ 	.byte	0x04, 0x1e
        /*0262*/ 	.short	(.L_54 - .L_53)
.L_53:
        /*0264*/ 	.word	0x00000000


	//----- nvinfo : EIATTR_CBANK_PARAM_SIZE
	.align		4
.L_54:
        /*0268*/ 	.byte	0x03, 0x19
        /*026a*/ 	.short	0x0050


	//----- nvinfo : EIATTR_PARAM_CBANK
	.align		4
        /*026c*/ 	.byte	0x04, 0x0a
        /*026e*/ 	.short	(.L_56 - .L_55)
	.align		4
.L_55:
        /*0270*/ 	.word	index@(.nv.constant0.gluon_tcgen05)
        /*0274*/ 	.short	0x0380
        /*0276*/ 	.short	0x0050


	//----- nvinfo : EIATTR_SW_WAR
	.align		4
.L_56:
        /*0278*/ 	.byte	0x04, 0x36
        /*027a*/ 	.short	(.L_58 - .L_57)
.L_57:
        /*027c*/ 	.word	0x00000008
.L_58:


//--------------------- .nv.compat                --------------------------
	.section	.nv.compat,"",@"SHT_CUDA_COMPAT_INFO"
	.align	4
        /*0000*/ 	.byte	0x02, 0x02, 0x02, 0x00, 0x02, 0x05, 0x05, 0x00, 0x02, 0x03, 0x03, 0x00, 0x02, 0x06, 0x01, 0x00


//--------------------- .nv.callgraph             --------------------------
	.section	.nv.callgraph,"",@"SHT_CUDA_CALLGRAPH"
	.align	4
	.sectionentsize	8
	.align		4
        /*0000*/ 	.word	0x00000000
	.align		4
        /*0004*/ 	.word	0xffffffff
	.align		4
        /*0008*/ 	.word	0x00000000
	.align		4
        /*000c*/ 	.word	0xfffffffe
	.align		4
        /*0010*/ 	.word	0x00000000
	.align		4
        /*0014*/ 	.word	0xfffffffd
	.align		4
        /*0018*/ 	.word	0x00000000
	.align		4
        /*001c*/ 	.word	0xfffffffc


//--------------------- .text.gluon_tcgen05       --------------------------
	.section	.text.gluon_tcgen05,"ax",@progbits
	.align	128
        .global         gluon_tcgen05
        .type           gluon_tcgen05,@function
        .size           gluon_tcgen05,(.L_x_73 - gluon_tcgen05)
        .other          gluon_tcgen05,@"STO_CUDA_ENTRY STV_DEFAULT"
gluon_tcgen05:
.text.gluon_tcgen05:
[----:B------:R-:W1:Y:S01]  /*0000*/  LDC R1, c[0x0][0x37c] ;  /* 0x0000df00ff017b82 */ /* 0x000e620000000800 */
[----:B------:R-:W2:Y:S02]  /*0010*/  S2R R0, SR_TID.X ;  /* 0x0000000000007919 */ /* 0x000ea40000002100 */
[----:B--2---:R-:W-:-:S13]  /*0020*/  ISETP.GE.U32.AND P2, PT, R0, 0x20, PT ;  /* 0x000000200000780c */ /* 0x004fda0003f46070 */
[----:B------:R-:W-:Y:S05]  /*0030*/  @P2 BRA `(.L_x_0) ;  /* 0x0000000000b82947 */ /* 0x000fea0003800000 */
[----:B------:R-:W2:Y:S01]  /*0040*/  S2UR UR6, SR_CgaCtaId ;  /* 0x00000000000679c3 */ /* 0x000ea20000008800 */
[----:B------:R-:W-:Y:S01]  /*0050*/  NOP ;  /* 0x0000000000007918 */ /* 0x000fe20000000000 */
[----:B------:R-:W-:Y:S02]  /*0060*/  UMOV UR4, 0x40 ;  /* 0x0000004000047882 */ /* 0x000fe40000000000 */
[----:B--2---:R-:W-:-:S09]  /*0070*/  ULEA UR4, UR6, UR4, 0x18 ;  /* 0x0000000406047291 */ /* 0x004fd2000f8ec0ff */
[----:B------:R-:W2:Y:S01]  /*0080*/  LDS.U8 R2, [UR4] ;  /* 0x00000004ff027984 */ /* 0x000ea20008000000 */
[----:B------:R-:W-:Y:S02]  /*0090*/  UMOV UR4, 0x400 ;  /* 0x0000040000047882 */ /* 0x000fe40000000000 */
[----:B------:R-:W-:Y:S01]  /*00a0*/  ULEA UR4, UR6, UR4, 0x18 ;  /* 0x0000000406047291 */ /* 0x000fe2000f8ec0ff */
[----:B--2---:R-:W-:-:S13]  /*00b0*/  ISETP.NE.AND P0, PT, R2, RZ, PT ;  /* 0x000000ff0200720c */ /* 0x004fda0003f05270 */
[----:B------:R-:W-:Y:S05]  /*00c0*/  @P0 BRA `(.L_x_1) ;  /* 0x00000000007c0947 */ /* 0x000fea0003800000 */
[----:B------:R-:W-:-:S13]  /*00d0*/  ELECT P0, URZ, PT ;  /* 0x0000000000ff782f */ /* 0x000fda0003800000 */
[----:B------:R-:W-:Y:S05]  /*00e0*/  @!P0 BRA `(.L_x_2) ;  /* 0x0000000000848947 */ /* 0x000fea0003800000 */
[----:B------:R-:W-:Y:S01]  /*00f0*/  UMOV UR5, 0x4 ;  /* 0x0000000400057882 */ /* 0x000fe20000000000 */
[----:B------:R-:W-:Y:S02]  /*0100*/  IMAD.MOV.U32 R5, RZ, RZ, 0x1 ;  /* 0x00000001ff057424 */ /* 0x000fe400078e00ff */
[----:B------:R-:W-:Y:S02]  /*0110*/  IMAD.MOV.U32 R3, RZ, RZ, 0xf ;  /* 0x0000000fff037424 */ /* 0x000fe400078e00ff */
[----:B------:R-:W-:Y:S04]  /*0120*/  DEPBAR.LE SB2, 0x36 ;  /* 0x0000ad800000791a */ /* 0x000fe80000000000 */
[----:B------:R-:W2:Y:S02]  /*0130*/  UTCATOMSWS.FIND_AND_SET.ALIGN UP0, UR5, UR5 ;  /* 0x00000005000575e3 */ /* 0x000ea40008000800 */
[----:B--2---:R-:W-:-:S04]  /*0140*/  PLOP3.LUT P0, PT, PT, PT, UP0, 0x80, 0x8 ;  /* 0x000000000008781c */ /* 0x004fc80003f0f008 */
[----:B------:R-:W-:-:S04]  /*0150*/  SEL R2, RZ, 0xffffffff, !P0 ;  /* 0xffffffffff027807 */ /* 0x000fc80004000000 */
[----:B------:R-:W-:Y:S01]  /*0160*/  ISETP.NE.AND P0, PT, R2, RZ, PT ;  /* 0x000000ff0200720c */ /* 0x000fe20003f05270 */
[----:B------:R-:W-:-:S12]  /*0170*/  IMAD.U32 R2, RZ, RZ, UR5 ;  /* 0x00000005ff027e24 */ /* 0x000fd8000f8e00ff */
[----:B------:R-:W-:Y:S05]  /*0180*/  @P0 BRA `(.L_x_3) ;  /* 0x0000000000240947 */ /* 0x000fea0003800000 */
.L_x_4:
[----:B------:R-:W-:Y:S05]  /*0190*/  NANOSLEEP 0x64 ;  /* 0x000000640000795d */ /* 0x000fea0003800000 */
[----:B------:R-:W-:-:S05]  /*01a0*/  UMOV UR5, 0x4 ;  /* 0x0000000400057882 */ /* 0x000fca0000000000 */
[----:B------:R-:W-:Y:S04]  /*01b0*/  DEPBAR.LE SB2, 0x36 ;  /* 0x0000ad800000791a */ /* 0x000fe80000000000 */
[----:B------:R-:W2:Y:S02]  /*01c0*/  UTCATOMSWS.FIND_AND_SET.ALIGN UP0, UR5, UR5 ;  /* 0x00000005000575e3 */ /* 0x000ea40008000800 */
[----:B--2---:R-:W-:-:S04]  /*01d0*/  PLOP3.LUT P0, PT, PT, PT, UP0, 0x80, 0x8 ;  /* 0x000000000008781c */ /* 0x004fc80003f0f008 */
[----:B------:R-:W-:-:S04]  /*01e0*/  SEL R2, RZ, 0xffffffff, !P0 ;  /* 0xffffffffff027807 */ /* 0x000fc80004000000 */
[----:B------:R-:W-:Y:S01]  /*01f0*/  ISETP.NE.AND P0, PT, R2, RZ, PT ;  /* 0x000000ff0200720c */ /* 0x000fe20003f05270 */
[----:B------:R-:W-:-:S12]  /*0200*/  IMAD.U32 R2, RZ, RZ, UR5 ;  /* 0x00000005ff027e24 */ /* 0x000fd8000f8e00ff */
[----:B------:R-:W-:Y:S05]  /*0210*/  @!P0 BRA `(.L_x_4) ;  /* 0xfffffffc00dc8947 */ /* 0x000fea000383ffff */
.L_x_3:
[C---:B------:R-:W-:Y:S01]  /*0220*/  VIADD R4, R2.reuse, 0x10 ;  /* 0x0000001002047836 */ /* 0x040fe20000000000 */
[----:B------:R-:W-:Y:S01]  /*0230*/  UMOV UR5, 0x50 ;  /* 0x0000005000057882 */ /* 0x000fe20000000000 */
[----:B------:R-:W-:Y:S01]  /*0240*/  SHF.L.U32 R3, R3, R2, RZ ;  /* 0x0000000203037219 */ /* 0x000fe200000006ff */
[----:B------:R-:W-:Y:S01]  /*0250*/  ULEA UR5, UR6, UR5, 0x18 ;  /* 0x0000000506057291 */ /* 0x000fe2000f8ec0ff */
[----:B------:R-:W-:Y:S01]  /*0260*/  IMAD.SHL.U32 R2, R2, 0x20, RZ ;  /* 0x0000002002027824 */ /* 0x000fe200078e00ff */
[----:B------:R-:W-:-:S04]  /*0270*/  SHF.L.U32 R4, R5, R4, RZ ;  /* 0x0000000405047219 */ /* 0x000fc800000006ff */
[----:B------:R-:W-:-:S05]  /*0280*/  LOP3.LUT R3, R4, R3, RZ, 0xfc, !PT ;  /* 0x0000000304037212 */ /* 0x000fca00078efcff */
[----:B------:R2:W-:Y:S04]  /*0290*/  ATOMS.OR RZ, [UR5], R3 ;  /* 0x00000003ffff798c */ /* 0x0005e8000b000005 */
[----:B------:R2:W-:Y:S01]  /*02a0*/  STS [UR4], R2 ;  /* 0x00000002ff007988 */ /* 0x0005e20008000804 */
[----:B------:R-:W-:Y:S05]  /*02b0*/  BRA `(.L_x_2) ;  /* 0x0000000000107947 */ /* 0x000fea0003800000 */
.L_x_1:
[----:B------:R-:W-:Y:S01]  /*02c0*/  IMAD.MOV.U32 R3, RZ, RZ, -0x1 ;  /* 0xffffffffff037424 */ /* 0x000fe200078e00ff */
[----:B------:R-:W-:-:S04]  /*02d0*/  MOV R2, 0x300 ;  /* 0x0000030000027802 */ /* 0x000fc80000000f00 */
[----:B------:R2:W-:Y:S03]  /*02e0*/  STS [UR4], R3 ;  /* 0x00000003ff007988 */ /* 0x0005e60008000804 */
[----:B-12---:R-:W-:Y:S05]  /*02f0*/  CALL.REL.NOINC `($__internal_1_$__cuda_sm10x_tcgen05_guardrail_trap_phase_invalid_during_alloc) ;  /* 0x00000028001c7944 */ /* 0x006fea0003c00000 */
.L_x_2:
[----:B------:R-:W-:Y:S05]  /*0300*/  WARPSYNC.ALL ;  /* 0x0000000000007948 */ /* 0x000fea0003800000 */
[----:B------:R-:W-:Y:S01]  /*0310*/  NOP ;  /* 0x0000000000007918 */ /* 0x000fe20000000000 */
.L_x_0:
[----:B------:R-:W3:Y:S08]  /*0320*/  S2UR UR4, SR_CgaCtaId ;  /* 0x00000000000479c3 */ /* 0x000ef00000008800 */
[----:B------:R-:W-:Y:S01]  /*0330*/  BAR.SYNC.DEFER_BLOCKING 0x0 ;  /* 0x0000000000007b1d */ /* 0x000fe20000010000 */
[----:B------:R-:W-:-:S05]  /*0340*/  LOP3.LUT R68, R0, 0x7f, RZ, 0xc0, !PT ;  /* 0x0000007f00447812 */ /* 0x000fca00078ec0ff */
[----:B------:R-:W-:Y:S02]  /*0350*/  UMOV UR14, 0x400 ;  /* 0x00000400000e7882 */ /* 0x000fe40000000000 */
[----:B--2---:R-:W2:Y:S08]  /*0360*/  LDC R3, c[0x0][0x398] ;  /* 0x0000e600ff037b82 */ /* 0x004eb00000000800 */
[----:B------:R-:W4:Y:S01]  /*0370*/  LDC R10, c[0x0][0x3a0] ;  /* 0x0000e800ff0a7b82 */ /* 0x000f220000000800 */
[----:B---3--:R-:W-:-:S07]  /*0380*/  ULEA UR14, UR4, UR14, 0x18 ;  /* 0x0000000e040e7291 */ /* 0x008fce000f8ec0ff */
[----:B------:R-:W3:Y:S02]  /*0390*/  S2UR UR11, SR_CTAID.Y ;  /* 0x00000000000b79c3 */ /* 0x000ee40000002600 */
[----:B------:R-:W5:Y:S06]  /*03a0*/  LDS R4, [UR14] ;  /* 0x0000000eff047984 */ /* 0x000f6c0008000800 */
[----:B------:R-:W-:Y:S06]  /*03b0*/  BAR.SYNC.DEFER_BLOCKING 0x0 ;  /* 0x0000000000007b1d */ /* 0x000fec0000010000 */
[----:B------:R-:W-:Y:S05]  /*03c0*/  @P2 BRA `(.L_x_5) ;  /* 0x0000000000182947 */ /* 0x000fea0003800000 */
[----:B------:R-:W-:Y:S01]  /*03d0*/  ELECT P0, URZ, PT ;  /* 0x0000000000ff782f */ /* 0x000fe20003800000 */
[----:B------:R-:W-:Y:S01]  /*03e0*/  IMAD.MOV.U32 R2, RZ, RZ, 0x1 ;  /* 0x00000001ff027424 */ /* 0x000fe200078e00ff */
[----:B------:R-:W-:Y:S01]  /*03f0*/  UMOV UR5, 0x40 ;  /* 0x0000004000057882 */ /* 0x000fe20000000000 */
[----:B------:R-:W-:Y:S01]  /*0400*/  UVIRTCOUNT.DEALLOC.SMPOOL 0x80 ;  /* 0x000000800000784c */ /* 0x000fe20000000000 */
[----:B------:R-:W-:-:S09]  /*0410*/  ULEA UR5, UR4, UR5, 0x18 ;  /* 0x0000000504057291 */ /* 0x000fd2000f8ec0ff */
[----:B------:R5:W-:Y:S03]  /*0420*/  @P0 STS.U8 [UR5], R2 ;  /* 0x00000002ff000988 */ /* 0x000be60008000005 */
.L_x_5:
[----:B------:R-:W5:Y:S01]  /*0430*/  S2UR UR4, SR_CTAID.Z ;  /* 0x00000000000479c3 */ /* 0x000f620000002700 */
[----:B------:R-:W4:Y:S01]  /*0440*/  LDCU UR5, c[0x0][0x370] ;  /* 0x00006e00ff0577ac */ /* 0x000f220008000800 */
[C---:B------:R-:W-:Y:S01]  /*0450*/  ISETP.GE.U32.AND P0, PT, R68.reuse, 0x20, PT ;  /* 0x000000204400780c */ /* 0x040fe20003f06070 */
[----:B--2--5:R-:W-:Y:S01]  /*0460*/  VIADD R2, R3, 0xffffffff ;  /* 0xffffffff03027836 */ /* 0x024fe20000000000 */
[C---:B------:R-:W-:Y:S01]  /*0470*/  ISETP.NE.U32.AND P3, PT, R68.reuse, RZ, PT ;  /* 0x000000ff4400720c */ /* 0x040fe20003f65070 */
[----:B------:R-:W2:Y:S01]  /*0480*/  LDCU UR6, c[0x0][0x374] ;  /* 0x00006e80ff0677ac */ /* 0x000ea20008000800 */
[----:B------:R-:W-:Y:S01]  /*0490*/  LEA R11, R68, UR14, 0x2 ;  /* 0x0000000e440b7c11 */ /* 0x000fe2000f8e10ff */
[----:B----4-:R-:W-:Y:S01]  /*04a0*/  VIADD R12, R10, 0xffffffff ;  /* 0xffffffff0a0c7836 */ /* 0x010fe20000000000 */
[----:B------:R-:W4:Y:S01]  /*04b0*/  S2UR UR31, SR_CTAID.X ;  /* 0x00000000001f79c3 */ /* 0x000f220000002500 */
[----:B------:R-:W5:Y:S01]  /*04c0*/  LDCU.64 UR16, c[0x0][0x3c0] ;  /* 0x00007800ff1077ac */ /* 0x000f620008000a00 */
[----:B------:R-:W-:Y:S01]  /*04d0*/  R2UR UR26, R4 ;  /* 0x00000000041a72ca */ /* 0x000fe200000e0000 */
[----:B------:R-:W-:Y:S04]  /*04e0*/  BSSY.RECONVERGENT B0, `(.L_x_6) ;  /* 0x0000011000007945 */ /* 0x000fe80003800200 */
[----:B------:R3:W-:Y:S01]  /*04f0*/  @!P0 STS [R11], RZ ;  /* 0x000000ff0b008388 */ /* 0x0007e20000000800 */
[----:B------:R-:W-:-:S03]  /*0500*/  NOP ;  /* 0x0000000000007918 */ /* 0x000fc60000000000 */
[----:B------:R3:W-:Y:S02]  /*0510*/  @!P3 STS [UR14+0x24], R2 ;  /* 0x00002402ff00b988 */ /* 0x0007e4000800080e */
[----:B--23--:R-:W-:Y:S02]  /*0520*/  UIMAD UR4, UR4, UR6, UR11 ;  /* 0x00000006040472a4 */ /* 0x00cfe4000f8e020b */
[----:B------:R2:W-:Y:S02]  /*0530*/  @!P3 STS [UR14+0x20], R12 ;  /* 0x0000200cff00b988 */ /* 0x0005e4000800080e */
[----:B----4-:R-:W-:-:S04]  /*0540*/  UIMAD UR4, UR4, UR5, UR31 ;  /* 0x00000005040472a4 */ /* 0x010fc8000f8e021f */
[----:B------:R-:W-:-:S04]  /*0550*/  UIMAD UR4, UR4, 0x180, URZ ;  /* 0x00000180040478a4 */ /* 0x000fc8000f8e02ff */
[----:B-----5:R-:W-:-:S04]  /*0560*/  UIADD3 UR12, UP0, UPT, UR4, UR16, URZ ;  /* 0x00000010040c7290 */ /* 0x020fc8000ff1e0ff */
[----:B------:R-:W-:Y:S01]  /*0570*/  ULEA.HI.X.SX32 UR13, UR4, UR17, 0x1, UP0 ;  /* 0x00000011040d7291 */ /* 0x000fe200080f0eff */
[----:B--2---:R-:W-:Y:S11]  /*0580*/  @P3 BRA `(.L_x_7) ;  /* 0x0000000000183947 */ /* 0x004ff60003800000 */
[----:B------:R-:W2:Y:S01]  /*0590*/  LDS R3, [UR14+0x8] ;  /* 0x0000080eff037984 */ /* 0x000ea20008000800 */
[----:B------:R-:W3:Y:S01]  /*05a0*/  LDC.64 R6, c[0x0][0x380] ;  /* 0x0000e000ff067b82 */ /* 0x000ee20000000a00 */
[----:B------:R-:W-:Y:S02]  /*05b0*/  IMAD.MOV.U32 R4, RZ, RZ, 0x70 ;  /* 0x00000070ff047424 */ /* 0x000fe400078e00ff */
[----:B---3--:R3:W-:Y:S03]  /*05c0*/  STS.64 [UR14], R6 ;  /* 0x00000006ff007988 */ /* 0x0087e60008000a0e */
[----:B--2---:R-:W-:-:S05]  /*05d0*/  LOP3.LUT R3, R3, 0x10, R4, 0xd8, !PT ;  /* 0x0000001003037812 */ /* 0x004fca00078ed804 */
[----:B------:R3:W-:Y:S02]  /*05e0*/  STS [UR14+0x8], R3 ;  /* 0x00000803ff007988 */ /* 0x0007e4000800080e */
.L_x_7:
[----:B------:R-:W-:Y:S05]  /*05f0*/  BSYNC.RECONVERGENT B0 ;  /* 0x0000000000007941 */ /* 0x000fea0003800200 */
.L_x_6:
[----:B------:R-:W-:Y:S04]  /*0600*/  BSSY.RECONVERGENT B0, `(.L_x_8) ;  /* 0x000000a000007945 */ /* 0x000fe80003800200 */
[----:B------:R-:W-:Y:S05]  /*0610*/  @P3 BRA `(.L_x_9) ;  /* 0x0000000000203947 */ /* 0x000fea0003800000 */
[----:B---3--:R-:W2:Y:S01]  /*0620*/  LDS R3, [UR14+0x34] ;  /* 0x0000340eff037984 */ /* 0x008ea20008000800 */
[----:B------:R-:W-:Y:S02]  /*0630*/  IMAD.MOV.U32 R4, RZ, RZ, 0x3f000000 ;  /* 0x3f000000ff047424 */ /* 0x000fe400078e00ff */
[----:B------:R-:W-:Y:S01]  /*0640*/  @!P3 IMAD.MOV.U32 R5, RZ, RZ, 0x3f ;  /* 0x0000003fff05b424 */ /* 0x000fe200078e00ff */
[----:B------:R-:W3:Y:S02]  /*0650*/  @!P3 LDS R6, [UR14+0x38] ;  /* 0x0000380eff06b984 */ /* 0x000ee40008000800 */
[----:B--2---:R-:W-:Y:S02]  /*0660*/  LOP3.LUT R3, R3, 0xff000000, R4, 0xb8, !PT ;  /* 0xff00000003037812 */ /* 0x004fe400078eb804 */
[----:B---3--:R-:W-:-:S03]  /*0670*/  @!P3 LOP3.LUT R4, R6, 0xff, R5, 0xb8, !PT ;  /* 0x000000ff0604b812 */ /* 0x008fc600078eb805 */
[----:B------:R2:W-:Y:S04]  /*0680*/  STS [UR14+0x34], R3 ;  /* 0x00003403ff007988 */ /* 0x0005e8000800080e */
[----:B------:R2:W-:Y:S02]  /*0690*/  @!P3 STS [UR14+0x38], R4 ;  /* 0x00003804ff00b988 */ /* 0x0005e4000800080e */
.L_x_9:
[----:B------:R-:W-:Y:S05]  /*06a0*/  BSYNC.RECONVERGENT B0 ;  /* 0x0000000000007941 */ /* 0x000fea0003800200 */
.L_x_8:
[----:B------:R-:W-:Y:S04]  /*06b0*/  BSSY.RECONVERGENT B0, `(.L_x_10) ;  /* 0x000000e000007945 */ /* 0x000fe80003800200 */
[----:B------:R-:W-:Y:S05]  /*06c0*/  @P3 BRA `(.L_x_11) ;  /* 0x0000000000303947 */ /* 0x000fea0003800000 */
[----:B--2---:R-:W2:Y:S01]  /*06d0*/  LDS R4, [UR14+0x34] ;  /* 0x0000340eff047984 */ /* 0x004ea20008000800 */
[----:B------:R-:W4:Y:S03]  /*06e0*/  LDC.64 R8, c[0x0][0x3a8] ;  /* 0x0000ea00ff087b82 */ /* 0x000f260000000a00 */
[----:B---3--:R-:W3:Y:S01]  /*06f0*/  LDS R3, [UR14+0x1c] ;  /* 0x00001c0eff037984 */ /* 0x008ee20008000800 */
[C---:B----4-:R-:W-:Y:S01]  /*0700*/  SHF.L.U64.HI R6, R8.reuse, 0x1, R9 ;  /* 0x0000000108067819 */ /* 0x050fe20000010209 */
[----:B------:R-:W-:-:S03]  /*0710*/  IMAD.SHL.U32 R5, R8, 0x2, RZ ;  /* 0x0000000208057824 */ /* 0x000fc600078e00ff */
[--C-:B------:R-:W-:Y:S02]  /*0720*/  SHF.R.U32.HI R8, RZ, 0x4, R6.reuse ;  /* 0x00000004ff087819 */ /* 0x100fe40000011606 */
[----:B------:R-:W-:-:S05]  /*0730*/  SHF.R.U64 R5, R5, 0x4, R6 ;  /* 0x0000000405057819 */ /* 0x000fca0000001206 */
[----:B------:R4:W-:Y:S01]  /*0740*/  STS [UR14+0xc], R5 ;  /* 0x00000c05ff007988 */ /* 0x0009e2000800080e */
[----:B--2---:R-:W-:Y:S02]  /*0750*/  LOP3.LUT R4, R4, 0x7, RZ, 0xb8, !PT ;  /* 0x0000000704047812 */ /* 0x004fe400078eb8ff */
[----:B---3--:R-:W-:-:S03]  /*0760*/  LOP3.LUT R3, R3, 0xf, R8, 0xb8, !PT ;  /* 0x0000000f03037812 */ /* 0x008fc600078eb808 */
[----:B------:R4:W-:Y:S04]  /*0770*/  STS [UR14+0x34], R4 ;  /* 0x00003404ff007988 */ /* 0x0009e8000800080e */
[----:B------:R4:W-:Y:S02]  /*0780*/  STS [UR14+0x1c], R3 ;  /* 0x00001c03ff007988 */ /* 0x0009e4000800080e */
.L_x_11:
[----:B------:R-:W-:Y:S05]  /*0790*/  BSYNC.RECONVERGENT B0 ;  /* 0x0000000000007941 */ /* 0x000fea0003800200 */
.L_x_10:
[----:B------:R-:W-:Y:S04]  /*07a0*/  BSSY.RECONVERGENT B1, `(.L_x_12) ;  /* 0x000001a000017945 */ /* 0x000fe80003800200 */
[----:B------:R-:W-:Y:S04]  /*07b0*/  BSSY.RELIABLE B0, `(.L_x_13) ;  /* 0x0000015000007945 */ /* 0x000fe80003800100 */
[----:B------:R-:W-:Y:S05]  /*07c0*/  @P3 BRA `(.L_x_14) ;  /* 0x0000000000203947 */ /* 0x000fea0003800000 */
[----:B--234-:R-:W2:Y:S02]  /*07d0*/  LDS R3, [UR14+0x34] ;  /* 0x0000340eff037984 */ /* 0x01cea40008000800 */
[----:B--2---:R-:W-:-:S05]  /*07e0*/  LOP3.LUT R3, R3, 0x38, RZ, 0xb8, !PT ;  /* 0x0000003803037812 */ /* 0x004fca00078eb8ff */
[----:B------:R2:W-:Y:S01]  /*07f0*/  STS [UR14+0x34], R3 ;  /* 0x00003403ff007988 */ /* 0x0005e2000800080e */
[----:B------:R-:W-:Y:S05]  /*0800*/  @P3 BRA `(.L_x_15) ;  /* 0x0000000000203947 */ /* 0x000fea0003800000 */
[----:B--2---:R-:W2:Y:S01]  /*0810*/  LDS R3, [UR14+0x8] ;  /* 0x0000080eff037984 */ /* 0x004ea20008000800 */
[----:B------:R-:W-:-:S05]  /*0820*/  IMAD.MOV.U32 R4, RZ, RZ, 0x780 ;  /* 0x00000780ff047424 */ /* 0x000fca00078e00ff */
[----:B--2---:R-:W-:-:S05]  /*0830*/  LOP3.LUT R3, R3, 0x500, R4, 0xd8, !PT ;  /* 0x0000050003037812 */ /* 0x004fca00078ed804 */
[----:B------:R5:W-:Y:S02]  /*0840*/  STS [UR14+0x8], R3 ;  /* 0x00000803ff007988 */ /* 0x000be4000800080e */
.L_x_14:
[----:B------:R-:W-:Y:S05]  /*0850*/  @P3 BRA `(.L_x_16) ;  /* 0x0000000000283947 */ /* 0x000fea0003800000 */
[----:B--2345:R-:W2:Y:S02]  /*0860*/  LDS R3, [UR14+0x8] ;  /* 0x0000080eff037984 */ /* 0x03cea40008000800 */
[----:B--2---:R-:W-:-:S05]  /*0870*/  LOP3.LUT R3, R3, 0x1800, RZ, 0xb8, !PT ;  /* 0x0000180003037812 */ /* 0x004fca00078eb8ff */
[----:B------:R3:W-:Y:S02]  /*0880*/  STS [UR14+0x8], R3 ;  /* 0x00000803ff007988 */ /* 0x0007e4000800080e */
.L_x_15:
[----:B------:R-:W-:Y:S05]  /*0890*/  @P3 BREAK.RELIABLE B0 ;  /* 0x0000000000003942 */ /* 0x000fea0003800100 */
[----:B------:R-:W-:Y:S05]  /*08a0*/  @P3 BRA `(.L_x_17) ;  /* 0x0000000000243947 */ /* 0x000fea0003800000 */
[----:B------:R-:W4:Y:S01]  /*08b0*/  LDS R4, [UR14+0x8] ;  /* 0x0000080eff047984 */ /* 0x000f220008000800 */
[----:B--23--:R-:W-:-:S05]  /*08c0*/  IMAD.MOV.U32 R3, RZ, RZ, 0x6000 ;  /* 0x00006000ff037424 */ /* 0x00cfca00078e00ff */
[----:B----4-:R-:W-:-:S04]  /*08d0*/  LOP3.LUT R3, R4, 0x6000, R3, 0xd8, !PT ;  /* 0x0000600004037812 */ /* 0x010fc800078ed803 */
[----:B------:R-:W-:-:S05]  /*08e0*/  LOP3.LUT R3, R3, 0x400000, RZ, 0xb8, !PT ;  /* 0x0040000003037812 */ /* 0x000fca00078eb8ff */
[----:B------:R2:W-:Y:S02]  /*08f0*/  STS [UR14+0x8], R3 ;  /* 0x00000803ff007988 */ /* 0x0005e4000800080e */
.L_x_16:
[----:B------:R-:W-:Y:S05]  /*0900*/  BSYNC.RELIABLE B0 ;  /* 0x0000000000007941 */ /* 0x000fea0003800100 */
.L_x_13:
[----:B--2345:R-:W2:Y:S02]  /*0910*/  @!P3 LDS R3, [UR14+0x8] ;  /* 0x0000080eff03b984 */ /* 0x03cea40008000800 */
[----:B--2---:R-:W-:-:S05]  /*0920*/  @!P3 LOP3.LUT R3, R3, 0x8000, RZ, 0xb8, !PT ;  /* 0x000080000303b812 */ /* 0x004fca00078eb8ff */
[----:B------:R4:W-:Y:S02]  /*0930*/  @!P3 STS [UR14+0x8], R3 ;  /* 0x00000803ff00b988 */ /* 0x0009e4000800080e */
.L_x_17:
[----:B------:R-:W-:Y:S05]  /*0940*/  BSYNC.RECONVERGENT B1 ;  /* 0x0000000000017941 */ /* 0x000fea0003800200 */
.L_x_12:
[----:B------:R-:W-:Y:S05]  /*0950*/  WARPSYNC.ALL ;  /* 0x0000000000007948 */ /* 0x000fea0003800000 */
[----:B------:R-:W-:Y:S01]  /*0960*/  NOP ;  /* 0x0000000000007918 */ /* 0x000fe20000000000 */
[----:B------:R-:W-:Y:S05]  /*0970*/  @P0 BRA `(.L_x_18) ;  /* 0x0000000000300947 */ /* 0x000fea0003800000 */
[----:B--234-:R-:W2:Y:S01]  /*0980*/  S2R R3, SR_LANEID ;  /* 0x0000000000037919 */ /* 0x01cea20000000000 */
[----:B------:R-:W-:Y:S05]  /*0990*/  WARPSYNC.ALL ;  /* 0x0000000000007948 */ /* 0x000fea0003800000 */
[----:B------:R-:W-:Y:S01]  /*09a0*/  NOP ;  /* 0x0000000000007918 */ /* 0x000fe20000000000 */
[----:B--2---:R-:W-:-:S05]  /*09b0*/  IMAD.SHL.U32 R3, R3, 0x4, RZ ;  /* 0x0000000403037824 */ /* 0x004fca00078e00ff */
[----:B------:R-:W2:Y:S01]  /*09c0*/  LDS R7, [R3+UR14] ;  /* 0x0000000e03077984 */ /* 0x000ea20008000800 */
[----:B------:R-:W-:-:S05]  /*09d0*/  IADD3 R4, P1, PT, R3, UR12, RZ ;  /* 0x0000000c03047c10 */ /* 0x000fca000ff3e0ff */
[----:B------:R-:W-:-:S05]  /*09e0*/  IMAD.X R5, RZ, RZ, UR13, P1 ;  /* 0x0000000dff057e24 */ /* 0x000fca00088e06ff */
[----:B--2---:R5:W2:Y:S01]  /*09f0*/  ATOMG.E.EXCH.STRONG.GPU PT, RZ, [R4], R7 ;  /* 0x0000000704ff73a8 */ /* 0x004aa200041ee100 */
[----:B------:R-:W-:-:S04]  /*0a00*/  DEPBAR {5,4,3,2,1,0} ;  /* 0x0000003f0000791a */ /* 0x000fc80000000000 */
[----:B------:R-:W3:Y:S02]  /*0a10*/  CCTL.E.C.LDCU.IV.DEEP [UR12] ;  /* 0x000000000c007540 */ /* 0x000ee40009c08000 */
[----:B---3--:R5:W-:Y:S01]  /*0a20*/  UTMACCTL.IV [UR12] ;  /* 0x000000000c0079b9 */ /* 0x008be20008000000 */
[----:B------:R-:W-:Y:S01]  /*0a30*/  NOP ;  /* 0x0000000000007918 */ /* 0x000fe20000000000 */
.L_x_18:
[----:B------:R-:W-:Y:S05]  /*0a40*/  @P0 BRA `(.L_x_19) ;  /* 0x00000000000c0947 */ /* 0x000fea0003800000 */
[----:B------:R0:W-:Y:S01]  /*0a50*/  UTMACMDFLUSH ;  /* 0x00000000000079b7 */ /* 0x0001e20000000000 */
[----:B------:R-:W-:Y:S05]  /*0a60*/  @P0 BRA `(.L_x_19) ;  /* 0x0000000000040947 */ /* 0x000fea0003800000 */
[----:B------:R-:W-:-:S04]  /*0a70*/  DEPBAR.LE SB0, 0x0 ;  /* 0x000080000000791a */ /* 0x000fc80000000000 */
.L_x_19:
[----:B------:R-:W-:Y:S05]  /*0a80*/  WARPSYNC.ALL ;  /* 0x0000000000007948 */ /* 0x000fea0003800000 */
[----:B------:R-:W-:Y:S01]  /*0a90*/  NOP ;  /* 0x0000000000007918 */ /* 0x000fe20000000000 */
[----:B--2---:R-:W-:Y:S06]  /*0aa0*/  BAR.SYNC.DEFER_BLOCKING 0x0 ;  /* 0x0000000000007b1d */ /* 0x004fec0000010000 */
[----:B------:R-:W-:Y:S02]  /*0ab0*/  BSSY.RECONVERGENT B1, `(.L_x_20) ;  /* 0x000000b000017945 */ /* 0x000fe40003800200 */
[----:B------:R-:W-:Y:S06]  /*0ac0*/  BAR.SYNC.DEFER_BLOCKING 0x0 ;  /* 0x0000000000007b1d */ /* 0x000fec0000010000 */
[----:B------:R2:W-:Y:S01]  /*0ad0*/  @!P0 STS [R11], RZ ;  /* 0x000000ff0b008388 */ /* 0x0005e20000000800 */
[----:B------:R-:W-:Y:S01]  /*0ae0*/  NOP ;  /* 0x0000000000007918 */ /* 0x000fe20000000000 */
[----:B------:R-:W-:Y:S05]  /*0af0*/  @P3 BRA `(.L_x_21) ;  /* 0x0000000000183947 */ /* 0x000fea0003800000 */
[----:B---34-:R-:W3:Y:S01]  /*0b00*/  LDS R3, [UR14+0x8] ;  /* 0x0000080eff037984 */ /* 0x018ee20008000800 */
[----:B-----5:R-:W4:Y:S01]  /*0b10*/  LDC.64 R6, c[0x0][0x388] ;  /* 0x0000e200ff067b82 */ /* 0x020f220000000a00 */
[----:B------:R-:W-:Y:S02]  /*0b20*/  IMAD.MOV.U32 R4, RZ, RZ, 0x70 ;  /* 0x00000070ff047424 */ /* 0x000fe400078e00ff */
[----:B----4-:R4:W-:Y:S03]  /*0b30*/  STS.64 [UR14], R6 ;  /* 0x00000006ff007988 */ /* 0x0109e60008000a0e */
[----:B---3--:R-:W-:-:S05]  /*0b40*/  LOP3.LUT R3, R3, 0x10, R4, 0xd8, !PT ;  /* 0x0000001003037812 */ /* 0x008fca00078ed804 */
[----:B------:R4:W-:Y:S02]  /*0b50*/  STS [UR14+0x8], R3 ;  /* 0x00000803ff007988 */ /* 0x0009e4000800080e */
.L_x_21:
[----:B-----5:R-:W-:Y:S05]  /*0b60*/  BSYNC.RECONVERGENT B1 ;  /* 0x0000000000017941 */ /* 0x020fea0003800200 */
.L_x_20:
[----:B------:R-:W-:Y:S04]  /*0b70*/  BSSY.RECONVERGENT B2, `(.L_x_22) ;  /* 0x000000f000027945 */ /* 0x000fe80003800200 */
[----:B------:R-:W-:Y:S04]  /*0b80*/  BSSY.RELIABLE B1, `(.L_x_23) ;  /* 0x000000c000017945 */ /* 0x000fe80003800100 */
[----:B------:R-:W-:Y:S05]  /*0b90*/  @P3 BRA `(.L_x_24) ;  /* 0x0000000000283947 */ /* 0x000fea0003800000 */
[----:B---34-:R-:W3:Y:S01]  /*0ba0*/  LDS R3, [UR14+0x34] ;  /* 0x0000340eff037984 */ /* 0x018ee20008000800 */
[----:B------:R-:W-:Y:S01]  /*0bb0*/  IMAD.MOV.U32 R4, RZ, RZ, 0x3f000000 ;  /* 0x3f000000ff047424 */ /* 0x000fe200078e00ff */
[----:B------:R-:W-:Y:S05]  /*0bc0*/  @P3 BREAK.RELIABLE B1 ;  /* 0x0000000000013942 */ /* 0x000fea0003800100 */
[----:B---3--:R-:W-:-:S05]  /*0bd0*/  LOP3.LUT R3, R3, 0xff000000, R4, 0xb8, !PT ;  /* 0xff00000003037812 */ /* 0x008fca00078eb804 */
[----:B------:R3:W-:Y:S01]  /*0be0*/  STS [UR14+0x34], R3 ;  /* 0x00003403ff007988 */ /* 0x0007e2000800080e */
[----:B------:R-:W-:Y:S05]  /*0bf0*/  @P3 BRA `(.L_x_25) ;  /* 0x0000000000183947 */ /* 0x000fea0003800000 */
[----:B------:R-:W4:Y:S01]  /*0c00*/  LDS R4, [UR14+0x38] ;  /* 0x0000380eff047984 */ /* 0x000f220008000800 */
[----:B---3--:R-:W-:-:S05]  /*0c10*/  IMAD.MOV.U32 R3, RZ, RZ, 0x7f ;  /* 0x0000007fff037424 */ /* 0x008fca00078e00ff */
[----:B----4-:R-:W-:-:S05]  /*0c20*/  LOP3.LUT R3, R4, 0xff, R3, 0xb8, !PT ;  /* 0x000000ff04037812 */ /* 0x010fca00078eb803 */
[----:B------:R5:W-:Y:S02]  /*0c30*/  STS [UR14+0x38], R3 ;  /* 0x00003803ff007988 */ /* 0x000be4000800080e */
.L_x_24:
[----:B------:R-:W-:Y:S05]  /*0c40*/  BSYNC.RELIABLE B1 ;  /* 0x0000000000017941 */ /* 0x000fea0003800100 */
.L_x_23:
[----:B------:R2:W-:Y:S02]  /*0c50*/  @!P3 STS [UR14+0x20], R12 ;  /* 0x0000200cff00b988 */ /* 0x0005e4000800080e */
.L_x_25:
[----:B------:R-:W-:Y:S05]  /*0c60*/  BSYNC.RECONVERGENT B2 ;  /* 0x0000000000027941 */ /* 0x000fea0003800200 */
.L_x_22:
[----:B------:R-:W-:Y:S05]  /*0c70*/  WARPSYNC.ALL ;  /* 0x0000000000007948 */ /* 0x000fea0003800000 */
[----:B------:R-:W-:Y:S01]  /*0c80*/  NOP ;  /* 0x0000000000007918 */ /* 0x000fe20000000000 */
[----:B---345:R-:W3:Y:S01]  /*0c90*/  LDC R3, c[0x0][0x39c] ;  /* 0x0000e700ff037b82 */ /* 0x038ee20000000800 */
[----:B------:R-:W-:Y:S01]  /*0ca0*/  BSSY.RECONVERGENT B2, `(.L_x_26) ;  /* 0x0000010000027945 */ /* 0x000fe20003800200 */
[----:B---3--:R-:W-:-:S05]  /*0cb0*/  VIADD R3, R3, 0xffffffff ;  /* 0xffffffff03037836 */ /* 0x008fca0000000000 */
[----:B------:R3:W-:Y:S01]  /*0cc0*/  @!P3 STS [UR14+0x24], R3 ;  /* 0x00002403ff00b988 */ /* 0x0007e2000800080e */
[----:B------:R-:W-:Y:S05]  /*0cd0*/  @P3 BRA `(.L_x_27) ;  /* 0x0000000000303947 */ /* 0x000fea0003800000 */
[----:B------:R-:W4:Y:S01]  /*0ce0*/  LDS R5, [UR14+0x34] ;  /* 0x0000340eff057984 */ /* 0x000f220008000800 */
[----:B------:R-:W5:Y:S03]  /*0cf0*/  LDC.64 R6, c[0x0][0x3b0] ;  /* 0x0000ec00ff067b82 */ /* 0x000f660000000a00 */
[----:B------:R-:W2:Y:S01]  /*0d00*/  LDS R4, [UR14+0x1c] ;  /* 0x00001c0eff047984 */ /* 0x000ea20008000800 */
[C---:B-----5:R-:W-:Y:S01]  /*0d10*/  SHF.L.U64.HI R7, R6.reuse, 0x1, R7 ;  /* 0x0000000106077819 */ /* 0x060fe20000010207 */
[----:B------:R-:W-:-:S03]  /*0d20*/  IMAD.SHL.U32 R6, R6, 0x2, RZ ;  /* 0x0000000206067824 */ /* 0x000fc600078e00ff */
[--C-:B------:R-:W-:Y:S02]  /*0d30*/  SHF.R.U32.HI R9, RZ, 0x4, R7.reuse ;  /* 0x00000004ff097819 */ /* 0x100fe40000011607 */
[----:B------:R-:W-:-:S05]  /*0d40*/  SHF.R.U64 R6, R6, 0x4, R7 ;  /* 0x0000000406067819 */ /* 0x000fca0000001207 */
[----:B------:R5:W-:Y:S01]  /*0d50*/  STS [UR14+0xc], R6 ;  /* 0x00000c06ff007988 */ /* 0x000be2000800080e */
[----:B----4-:R-:W-:Y:S02]  /*0d60*/  LOP3.LUT R5, R5, 0x7, RZ, 0xb8, !PT ;  /* 0x0000000705057812 */ /* 0x010fe400078eb8ff */
[----:B--2---:R-:W-:-:S03]  /*0d70*/  LOP3.LUT R4, R4, 0xf, R9, 0xb8, !PT ;  /* 0x0000000f04047812 */ /* 0x004fc600078eb809 */
[----:B------:R5:W-:Y:S04]  /*0d80*/  STS [UR14+0x34], R5 ;  /* 0x00003405ff007988 */ /* 0x000be8000800080e */
[----:B------:R5:W-:Y:S02]  /*0d90*/  STS [UR14+0x1c], R4 ;  /* 0x00001c04ff007988 */ /* 0x000be4000800080e */
.L_x_27:
[----:B------:R-:W-:Y:S05]  /*0da0*/  BSYNC.RECONVERGENT B2 ;  /* 0x0000000000027941 */ /* 0x000fea0003800200 */
.L_x_26:
[----:B------:R-:W-:Y:S04]  /*0db0*/  BSSY.RECONVERGENT B3, `(.L_x_28) ;  /* 0x000001a000037945 */ /* 0x000fe80003800200 */
[----:B------:R-:W-:Y:S04]  /*0dc0*/  BSSY.RELIABLE B2, `(.L_x_29) ;  /* 0x0000015000027945 */ /* 0x000fe80003800100 */
[----:B------:R-:W-:Y:S05]  /*0dd0*/  @P3 BRA `(.L_x_30) ;  /* 0x0000000000203947 */ /* 0x000fea0003800000 */
[----:B-----5:R-:W4:Y:S02]  /*0de0*/  LDS R4, [UR14+0x34] ;  /* 0x0000340eff047984 */ /* 0x020f240008000800 */
[----:B----4-:R-:W-:-:S05]  /*0df0*/  LOP3.LUT R4, R4, 0x38, RZ, 0xb8, !PT ;  /* 0x0000003804047812 */ /* 0x010fca00078eb8ff */
[----:B------:R4:W-:Y:S01]  /*0e00*/  STS [UR14+0x34], R4 ;  /* 0x00003404ff007988 */ /* 0x0009e2000800080e */
[----:B------:R-:W-:Y:S05]  /*0e10*/  @P3 BRA `(.L_x_31) ;  /* 0x0000000000203947 */ /* 0x000fea0003800000 */
[----:B----4-:R-:W4:Y:S01]  /*0e20*/  LDS R4, [UR14+0x8] ;  /* 0x0000080eff047984 */ /* 0x010f220008000800 */
[----:B------:R-:W-:-:S05]  /*0e30*/  IMAD.MOV.U32 R5, RZ, RZ, 0x780 ;  /* 0x00000780ff057424 */ /* 0x000fca00078e00ff */
[----:B----4-:R-:W-:-:S05]  /*0e40*/  LOP3.LUT R4, R4, 0x500, R5, 0xd8, !PT ;  /* 0x0000050004047812 */ /* 0x010fca00078ed805 */
[----:B------:R4:W-:Y:S02]  /*0e50*/  STS [UR14+0x8], R4 ;  /* 0x00000804ff007988 */ /* 0x0009e4000800080e */
.L_x_30:
[----:B------:R-:W-:Y:S05]  /*0e60*/  @P3 BRA `(.L_x_32) ;  /* 0x0000000000283947 */ /* 0x000fea0003800000 */
[----:B----45:R-:W4:Y:S02]  /*0e70*/  LDS R4, [UR14+0x8] ;  /* 0x0000080eff047984 */ /* 0x030f240008000800 */
[----:B----4-:R-:W-:-:S05]  /*0e80*/  LOP3.LUT R4, R4, 0x1800, RZ, 0xb8, !PT ;  /* 0x0000180004047812 */ /* 0x010fca00078eb8ff */
[----:B------:R5:W-:Y:S02]  /*0e90*/  STS [UR14+0x8], R4 ;  /* 0x00000804ff007988 */ /* 0x000be4000800080e */
.L_x_31:
[----:B------:R-:W-:Y:S05]  /*0ea0*/  @P3 BREAK.RELIABLE B2 ;  /* 0x0000000000023942 */ /* 0x000fea0003800100 */
[----:B------:R-:W-:Y:S05]  /*0eb0*/  @P3 BRA `(.L_x_33) ;  /* 0x0000000000243947 */ /* 0x000fea0003800000 */
[----:B----45:R-:W4:Y:S01]  /*0ec0*/  LDS R4, [UR14+0x8] ;  /* 0x0000080eff047984 */ /* 0x030f220008000800 */
[----:B------:R-:W-:-:S05]  /*0ed0*/  IMAD.MOV.U32 R5, RZ, RZ, 0x6000 ;  /* 0x00006000ff057424 */ /* 0x000fca00078e00ff */
[----:B----4-:R-:W-:-:S04]  /*0ee0*/  LOP3.LUT R4, R4, 0x6000, R5, 0xd8, !PT ;  /* 0x0000600004047812 */ /* 0x010fc800078ed805 */
[----:B------:R-:W-:-:S05]  /*0ef0*/  LOP3.LUT R4, R4, 0x400000, RZ, 0xb8, !PT ;  /* 0x0040000004047812 */ /* 0x000fca00078eb8ff */
[----:B------:R4:W-:Y:S02]  /*0f00*/  STS [UR14+0x8], R4 ;  /* 0x00000804ff007988 */ /* 0x0009e4000800080e */
.L_x_32:
[----:B------:R-:W-:Y:S05]  /*0f10*/  BSYNC.RELIABLE B2 ;  /* 0x0000000000027941 */ /* 0x000fea0003800100 */
.L_x_29:
[----:B----45:R-:W4:Y:S02]  /*0f20*/  @!P3 LDS R4, [UR14+0x8] ;  /* 0x0000080eff04b984 */ /* 0x030f240008000800 */
[----:B----4-:R-:W-:-:S05]  /*0f30*/  @!P3 LOP3.LUT R4, R4, 0x8000, RZ, 0xb8, !PT ;  /* 0x000080000404b812 */ /* 0x010fca00078eb8ff */
[----:B------:R4:W-:Y:S02]  /*0f40*/  @!P3 STS [UR14+0x8], R4 ;  /* 0x00000804ff00b988 */ /* 0x0009e4000800080e */
.L_x_33:
[----:B------:R-:W-:Y:S05]  /*0f50*/  BSYNC.RECONVERGENT B3 ;  /* 0x0000000000037941 */ /* 0x000fea0003800200 */
.L_x_28:
[----:B------:R-:W-:Y:S05]  /*0f60*/  WARPSYNC.ALL ;  /* 0x0000000000007948 */ /* 0x000fea0003800000 */
[----:B------:R-:W-:Y:S01]  /*0f70*/  NOP ;  /* 0x0000000000007918 */ /* 0x000fe20000000000 */
[----:B------:R-:W-:-:S04]  /*0f80*/  UIADD3 UR5, UPT, UPT, UR4, 0x80, URZ ;  /* 0x0000008004057890 */ /* 0x000fc8000fffe0ff */
[----:B------:R-:W-:-:S04]  /*0f90*/  UIADD3 UR6, UP0, UPT, UR5, UR16, URZ ;  /* 0x0000001005067290 */ /* 0x000fc8000ff1e0ff */
[----:B------:R-:W-:Y:S01]  /*0fa0*/  ULEA.HI.X.SX32 UR7, UR5, UR17, 0x1, UP0 ;  /* 0x0000001105077291 */ /* 0x000fe200080f0eff */
[----:B------:R-:W-:Y:S11]  /*0fb0*/  @P0 BRA `(.L_x_34) ;  /* 0x0000000000300947 */ /* 0x000ff60003800000 */
[----:B----45:R-:W4:Y:S01]  /*0fc0*/  S2R R4, SR_LANEID ;  /* 0x0000000000047919 */ /* 0x030f220000000000 */
[----:B------:R-:W-:Y:S05]  /*0fd0*/  WARPSYNC.ALL ;  /* 0x0000000000007948 */ /* 0x000fea0003800000 */
[----:B------:R-:W-:Y:S01]  /*0fe0*/  NOP ;  /* 0x0000000000007918 */ /* 0x000fe20000000000 */
[----:B----4-:R-:W-:-:S05]  /*0ff0*/  IMAD.SHL.U32 R6, R4, 0x4, RZ ;  /* 0x0000000404067824 */ /* 0x010fca00078e00ff */
[----:B------:R-:W4:Y:S01]  /*1000*/  LDS R7, [R6+UR14] ;  /* 0x0000000e06077984 */ /* 0x000f220008000800 */
[----:B------:R-:W-:-:S05]  /*1010*/  IADD3 R4, P1, PT, R6, UR6, RZ ;  /* 0x0000000606047c10 */ /* 0x000fca000ff3e0ff */
[----:B------:R-:W-:-:S05]  /*1020*/  IMAD.X R5, RZ, RZ, UR7, P1 ;  /* 0x00000007ff057e24 */ /* 0x000fca00088e06ff */
[----:B----4-:R4:W5:Y:S01]  /*1030*/  ATOMG.E.EXCH.STRONG.GPU PT, RZ, [R4], R7 ;  /* 0x0000000704ff73a8 */ /* 0x01096200041ee100 */
[----:B------:R-:W-:-:S04]  /*1040*/  DEPBAR {5,4,3,2,1,0} ;  /* 0x0000003f0000791a */ /* 0x000fc80000000000 */
[----:B------:R-:W2:Y:S02]  /*1050*/  CCTL.E.C.LDCU.IV.DEEP [UR6] ;  /* 0x0000000006007540 */ /* 0x000ea40009c08000 */
[----:B--2---:R4:W-:Y:S01]  /*1060*/  UTMACCTL.IV [UR6] ;  /* 0x00000000060079b9 */ /* 0x0049e20008000000 */
[----:B------:R-:W-:Y:S01]  /*1070*/  NOP ;  /* 0x0000000000007918 */ /* 0x000fe20000000000 */
.L_x_34:
[----:B------:R-:W-:Y:S05]  /*1080*/  @P0 BRA `(.L_x_35) ;  /* 0x00000000000c0947 */ /* 0x000fea0003800000 */
[----:B------:R0:W-:Y:S01]  /*1090*/  UTMACMDFLUSH ;  /* 0x00000000000079b7 */ /* 0x0001e20000000000 */
[----:B------:R-:W-:Y:S05]  /*10a0*/  @P0 BRA `(.L_x_35) ;  /* 0x0000000000040947 */ /* 0x000fea0003800000 */
[----:B------:R-:W-:-:S04]  /*10b0*/  DEPBAR.LE SB0, 0x0 ;  /* 0x000080000000791a */ /* 0x000fc80000000000 */
.L_x_35:
[----:B------:R-:W-:Y:S05]  /*10c0*/  WARPSYNC.ALL ;  /* 0x0000000000007948 */ /* 0x000fea0003800000 */
[----:B------:R-:W-:Y:S01]  /*10d0*/  NOP ;  /* 0x0000000000007918 */ /* 0x000fe20000000000 */
[----:B-----5:R-:W-:Y:S06]  /*10e0*/  BAR.SYNC.DEFER_BLOCKING 0x0 ;  /* 0x0000000000007b1d */ /* 0x020fec0000010000 */
[----:B------:R-:W-:Y:S02]  /*10f0*/  BSSY.RECONVERGENT B3, `(.L_x_36) ;  /* 0x000000b000037945 */ /* 0x000fe40003800200 */
[----:B------:R-:W-:Y:S06]  /*1100*/  BAR.SYNC.DEFER_BLOCKING 0x0 ;  /* 0x0000000000007b1d */ /* 0x000fec0000010000 */
[----:B------:R5:W-:Y:S01]  /*1110*/  @!P0 STS [R11], RZ ;  /* 0x000000ff0b008388 */ /* 0x000be20000000800 */
[----:B------:R-:W-:Y:S01]  /*1120*/  NOP ;  /* 0x0000000000007918 */ /* 0x000fe20000000000 */
[----:B------:R-:W-:Y:S05]  /*1130*/  @P3 BRA `(.L_x_37) ;  /* 0x0000000000183947 */ /* 0x000fea0003800000 */
[----:B----4-:R-:W4:Y:S01]  /*1140*/  LDS R4, [UR14+0x8] ;  /* 0x0000080eff047984 */ /* 0x010f220008000800 */
[----:B------:R-:W2:Y:S01]  /*1150*/  LDC.64 R6, c[0x0][0x390] ;  /* 0x0000e400ff067b82 */ /* 0x000ea20000000a00 */
[----:B------:R-:W-:Y:S02]  /*1160*/  IMAD.MOV.U32 R5, RZ, RZ, 0x70 ;  /* 0x00000070ff057424 */ /* 0x000fe400078e00ff */
[----:B--2---:R2:W-:Y:S03]  /*1170*/  STS.64 [UR14], R6 ;  /* 0x00000006ff007988 */ /* 0x0045e60008000a0e */
[----:B----4-:R-:W-:-:S05]  /*1180*/  LOP3.LUT R4, R4, 0x10, R5, 0xd8, !PT ;  /* 0x0000001004047812 */ /* 0x010fca00078ed805 */
[----:B------:R2:W-:Y:S02]  /*1190*/  STS [UR14+0x8], R4 ;  /* 0x00000804ff007988 */ /* 0x0005e4000800080e */
.L_x_37:
[----:B----4-:R-:W-:Y:S05]  /*11a0*/  BSYNC.RECONVERGENT B3 ;  /* 0x0000000000037941 */ /* 0x010fea0003800200 */
.L_x_36:
[----:B------:R-:W-:Y:S04]  /*11b0*/  BSSY.RECONVERGENT B4, `(.L_x_38) ;  /* 0x0000011000047945 */ /* 0x000fe80003800200 */
[----:B------:R-:W-:Y:S04]  /*11c0*/  BSSY.RELIABLE B3, `(.L_x_39) ;  /* 0x000000e000037945 */ /* 0x000fe80003800100 */
[----:B------:R-:W-:Y:S05]  /*11d0*/  @P3 BRA `(.L_x_40) ;  /* 0x0000000000243947 */ /* 0x000fea0003800000 */
[----:B--2---:R-:W2:Y:S01]  /*11e0*/  LDS R4, [UR14+0x34] ;  /* 0x0000340eff047984 */ /* 0x004ea20008000800 */
[----:B------:R-:W-:-:S05]  /*11f0*/  IMAD.MOV.U32 R5, RZ, RZ, 0x3f000000 ;  /* 0x3f000000ff057424 */ /* 0x000fca00078e00ff */
[----:B--2---:R-:W-:-:S05]  /*1200*/  LOP3.LUT R4, R4, 0xff000000, R5, 0xb8, !PT ;  /* 0xff00000004047812 */ /* 0x004fca00078eb805 */
[----:B------:R2:W-:Y:S01]  /*1210*/  STS [UR14+0x34], R4 ;  /* 0x00003404ff007988 */ /* 0x0005e2000800080e */
[----:B------:R-:W-:Y:S05]  /*1220*/  @P3 BRA `(.L_x_41) ;  /* 0x00000000001c3947 */ /* 0x000fea0003800000 */
[----:B--2---:R-:W2:Y:S01]  /*1230*/  LDS R4, [UR14+0x38] ;  /* 0x0000380eff047984 */ /* 0x004ea20008000800 */
[----:B------:R-:W-:-:S05]  /*1240*/  IMAD.MOV.U32 R5, RZ, RZ, 0x3f ;  /* 0x0000003fff057424 */ /* 0x000fca00078e00ff */
[----:B--2---:R-:W-:-:S05]  /*1250*/  LOP3.LUT R4, R4, 0xff, R5, 0xb8, !PT ;  /* 0x000000ff04047812 */ /* 0x004fca00078eb805 */
[----:B------:R4:W-:Y:S02]  /*1260*/  STS [UR14+0x38], R4 ;  /* 0x00003804ff007988 */ /* 0x0009e4000800080e */
.L_x_40:
[----:B------:R-:W-:Y:S05]  /*1270*/  @P3 BREAK.RELIABLE B3 ;  /* 0x0000000000033942 */ /* 0x000fea0003800100 */
[----:B------:R-:W-:Y:S05]  /*1280*/  @P3 BRA `(.L_x_42) ;  /* 0x00000000000c3947 */ /* 0x000fea0003800000 */
[----:B------:R2:W-:Y:S02]  /*1290*/  STS [UR14+0x20], R3 ;  /* 0x00002003ff007988 */ /* 0x0005e4000800080e */
.L_x_41:
[----:B------:R-:W-:Y:S05]  /*12a0*/  BSYNC.RELIABLE B3 ;  /* 0x0000000000037941 */ /* 0x000fea0003800100 */
.L_x_39:
[----:B------:R2:W-:Y:S02]  /*12b0*/  @!P3 STS [UR14+0x24], R2 ;  /* 0x00002402ff00b988 */ /* 0x0005e4000800080e */
.L_x_42:
[----:B------:R-:W-:Y:S05]  /*12c0*/  BSYNC.RECONVERGENT B4 ;  /* 0x0000000000047941 */ /* 0x000fea0003800200 */
.L_x_38:
[----:B------:R-:W-:Y:S05]  /*12d0*/  WARPSYNC.ALL ;  /* 0x0000000000007948 */ /* 0x000fea0003800000 */
[----:B------:R-:W-:Y:S01]  /*12e0*/  NOP ;  /* 0x0000000000007918 */ /* 0x000fe20000000000 */
[----:B------:R-:W-:Y:S04]  /*12f0*/  BSSY.RECONVERGENT B4, `(.L_x_43) ;  /* 0x000000e000047945 */ /* 0x000fe80003800200 */
[----:B------:R-:W-:Y:S05]  /*1300*/  @P3 BRA `(.L_x_44) ;  /* 0x0000000000303947 */ /* 0x000fea0003800000 */
[----:B--23--:R-:W2:Y:S01]  /*1310*/  LDS R3, [UR14+0x34] ;  /* 0x0000340eff037984 */ /* 0x00cea20008000800 */
[----:B----4-:R-:W3:Y:S03]  /*1320*/  LDC.64 R4, c[0x0][0x3b8] ;  /* 0x0000ee00ff047b82 */ /* 0x010ee60000000a00 */
[----:B------:R-:W4:Y:S01]  /*1330*/  LDS R2, [UR14+0x1c] ;  /* 0x00001c0eff027984 */ /* 0x000f220008000800 */
[C---:B---3--:R-:W-:Y:S01]  /*1340*/  SHF.L.U64.HI R5, R4.reuse, 0x1, R5 ;  /* 0x0000000104057819 */ /* 0x048fe20000010205 */
[----:B------:R-:W-:-:S03]  /*1350*/  IMAD.SHL.U32 R4, R4, 0x2, RZ ;  /* 0x0000000204047824 */ /* 0x000fc600078e00ff */
[--C-:B------:R-:W-:Y:S02]  /*1360*/  SHF.R.U32.HI R7, RZ, 0x4, R5.reuse ;  /* 0x00000004ff077819 */ /* 0x100fe40000011605 */
[----:B------:R-:W-:-:S05]  /*1370*/  SHF.R.U64 R4, R4, 0x4, R5 ;  /* 0x0000000404047819 */ /* 0x000fca0000001205 */
[----:B------:R3:W-:Y:S01]  /*1380*/  STS [UR14+0xc], R4 ;  /* 0x00000c04ff007988 */ /* 0x0007e2000800080e */
[----:B--2---:R-:W-:Y:S02]  /*1390*/  LOP3.LUT R3, R3, 0x7, RZ, 0xb8, !PT ;  /* 0x0000000703037812 */ /* 0x004fe400078eb8ff */
[----:B----4-:R-:W-:-:S03]  /*13a0*/  LOP3.LUT R2, R2, 0xf, R7, 0xb8, !PT ;  /* 0x0000000f02027812 */ /* 0x010fc600078eb807 */
[----:B------:R3:W-:Y:S04]  /*13b0*/  STS [UR14+0x34], R3 ;  /* 0x00003403ff007988 */ /* 0x0007e8000800080e */
[----:B------:R3:W-:Y:S02]  /*13c0*/  STS [UR14+0x1c], R2 ;  /* 0x00001c02ff007988 */ /* 0x0007e4000800080e */
.L_x_44:
[----:B------:R-:W-:Y:S05]  /*13d0*/  BSYNC.RECONVERGENT B4 ;  /* 0x0000000000047941 */ /* 0x000fea0003800200 */
.L_x_43:
[----:B------:R-:W-:Y:S04]  /*13e0*/  BSSY.RECONVERGENT B5, `(.L_x_45) ;  /* 0x000001a000057945 */ /* 0x000fe80003800200 */
[----:B------:R-:W-:Y:S04]  /*13f0*/  BSSY.RELIABLE B4, `(.L_x_46) ;  /* 0x0000015000047945 */ /* 0x000fe80003800100 */
[----:B------:R-:W-:Y:S05]  /*1400*/  @P3 BRA `(.L_x_47) ;  /* 0x0000000000203947 */ /* 0x000fea0003800000 */
[----:B--23--:R-:W2:Y:S02]  /*1410*/  LDS R2, [UR14+0x34] ;  /* 0x0000340eff027984 */ /* 0x00cea40008000800 */
[----:B--2---:R-:W-:-:S05]  /*1420*/  LOP3.LUT R2, R2, 0x38, RZ, 0xb8, !PT ;  /* 0x0000003802027812 */ /* 0x004fca00078eb8ff */
[----:B------:R2:W-:Y:S01]  /*1430*/  STS [UR14+0x34], R2 ;  /* 0x00003402ff007988 */ /* 0x0005e2000800080e */
[----:B------:R-:W-:Y:S05]  /*1440*/  @P3 BRA `(.L_x_48) ;  /* 0x0000000000203947 */ /* 0x000fea0003800000 */
[----:B--2---:R-:W2:Y:S01]  /*1450*/  LDS R2, [UR14+0x8] ;  /* 0x0000080eff027984 */ /* 0x004ea20008000800 */
[----:B------:R-:W-:-:S05]  /*1460*/  IMAD.MOV.U32 R3, RZ, RZ, 0x780 ;  /* 0x00000780ff037424 */ /* 0x000fca00078e00ff */
[----:B--2---:R-:W-:-:S05]  /*1470*/  LOP3.LUT R2, R2, 0x500, R3, 0xd8, !PT ;  /* 0x0000050002027812 */ /* 0x004fca00078ed803 */
[----:B------:R2:W-:Y:S02]  /*1480*/  STS [UR14+0x8], R2 ;  /* 0x00000802ff007988 */ /* 0x0005e4000800080e */
.L_x_47:
[----:B------:R-:W-:Y:S05]  /*1490*/  @P3 BRA `(.L_x_49) ;  /* 0x0000000000283947 */ /* 0x000fea0003800000 */
[----:B--23--:R-:W2:Y:S02]  /*14a0*/  LDS R2, [UR14+0x8] ;  /* 0x0000080eff027984 */ /* 0x00cea40008000800 */
[----:B--2---:R-:W-:-:S05]  /*14b0*/  LOP3.LUT R2, R2, 0x1800, RZ, 0xb8, !PT ;  /* 0x0000180002027812 */ /* 0x004fca00078eb8ff */
[----:B------:R3:W-:Y:S02]  /*14c0*/  STS [UR14+0x8], R2 ;  /* 0x00000802ff007988 */ /* 0x0007e4000800080e */
.L_x_48:
[----:B------:R-:W-:Y:S05]  /*14d0*/  @P3 BREAK.RELIABLE B4 ;  /* 0x0000000000043942 */ /* 0x000fea0003800100 */
[----:B------:R-:W-:Y:S05]  /*14e0*/  @P3 BRA `(.L_x_50) ;  /* 0x0000000000243947 */ /* 0x000fea0003800000 */
[----:B--23--:R-:W2:Y:S01]  /*14f0*/  LDS R2, [UR14+0x8] ;  /* 0x0000080eff027984 */ /* 0x00cea20008000800 */
[----:B------:R-:W-:-:S05]  /*1500*/  IMAD.MOV.U32 R3, RZ, RZ, 0x6000 ;  /* 0x00006000ff037424 */ /* 0x000fca00078e00ff */
[----:B--2---:R-:W-:-:S04]  /*1510*/  LOP3.LUT R2, R2, 0x6000, R3, 0xd8, !PT ;  /* 0x0000600002027812 */ /* 0x004fc800078ed803 */
[----:B------:R-:W-:-:S05]  /*1520*/  LOP3.LUT R2, R2, 0x400000, RZ, 0xb8, !PT ;  /* 0x0040000002027812 */ /* 0x000fca00078eb8ff */
[----:B------:R2:W-:Y:S02]  /*1530*/  STS [UR14+0x8], R2 ;  /* 0x00000802ff007988 */ /* 0x0005e4000800080e */
.L_x_49:
[----:B------:R-:W-:Y:S05]  /*1540*/  BSYNC.RELIABLE B4 ;  /* 0x0000000000047941 */ /* 0x000fea0003800100 */
.L_x_46:
[----:B--23--:R-:W2:Y:S02]  /*1550*/  @!P3 LDS R2, [UR14+0x8] ;  /* 0x0000080eff02b984 */ /* 0x00cea40008000800 */
[----:B--2---:R-:W-:-:S05]  /*1560*/  @!P3 LOP3.LUT R2, R2, 0x8000, RZ, 0xb8, !PT ;  /* 0x000080000202b812 */ /* 0x004fca00078eb8ff */
[----:B------:R2:W-:Y:S02]  /*1570*/  @!P3 STS [UR14+0x8], R2 ;  /* 0x00000802ff00b988 */ /* 0x0005e4000800080e */
.L_x_50:
[----:B------:R-:W-:Y:S05]  /*1580*/  BSYNC.RECONVERGENT B5 ;  /* 0x0000000000057941 */ /* 0x000fea0003800200 */
.L_x_45:
[----:B------:R-:W-:Y:S05]  /*1590*/  WARPSYNC.ALL ;  /* 0x0000000000007948 */ /* 0x000fea0003800000 */
[----:B------:R-:W-:Y:S01]  /*15a0*/  NOP ;  /* 0x0000000000007918 */ /* 0x000fe20000000000 */
[----:B------:R-:W-:-:S04]  /*15b0*/  UIADD3 UR4, UPT, UPT, UR4, 0x100, URZ ;  /* 0x0000010004047890 */ /* 0x000fc8000fffe0ff */
[----:B------:R-:W-:-:S04]  /*15c0*/  UIADD3 UR16, UP0, UPT, UR4, UR16, URZ ;  /* 0x0000001004107290 */ /* 0x000fc8000ff1e0ff */
[----:B------:R-:W-:Y:S01]  /*15d0*/  ULEA.HI.X.SX32 UR17, UR4, UR17, 0x1, UP0 ;  /* 0x0000001104117291 */ /* 0x000fe200080f0eff */
[----:B------:R-:W-:Y:S11]  /*15e0*/  @P0 BRA `(.L_x_51) ;  /* 0x0000000000300947 */ /* 0x000ff60003800000 */
[----:B--23--:R-:W2:Y:S01]  /*15f0*/  S2R R2, SR_LANEID ;  /* 0x0000000000027919 */ /* 0x00cea20000000000 */
[----:B------:R-:W-:Y:S05]  /*1600*/  WARPSYNC.ALL ;  /* 0x0000000000007948 */ /* 0x000fea0003800000 */
[----:B------:R-:W-:Y:S01]  /*1610*/  NOP ;  /* 0x0000000000007918 */ /* 0x000fe20000000000 */
[----:B--2-4-:R-:W-:-:S05]  /*1620*/  IMAD.SHL.U32 R4, R2, 0x4, RZ ;  /* 0x0000000402047824 */ /* 0x014fca00078e00ff */
[----:B------:R-:W2:Y:S01]  /*1630*/  LDS R5, [R4+UR14] ;  /* 0x0000000e04057984 */ /* 0x000ea20008000800 */
[----:B------:R-:W-:-:S05]  /*1640*/  IADD3 R2, P1, PT, R4, UR16, RZ ;  /* 0x0000001004027c10 */ /* 0x000fca000ff3e0ff */
[----:B------:R-:W-:-:S05]  /*1650*/  IMAD.X R3, RZ, RZ, UR17, P1 ;  /* 0x00000011ff037e24 */ /* 0x000fca00088e06ff */
[----:B--2---:R2:W3:Y:S01]  /*1660*/  ATOMG.E.EXCH.STRONG.GPU PT, RZ, [R2], R5 ;  /* 0x0000000502ff73a8 */ /* 0x0044e200041ee100 */
[----:B------:R-:W-:-:S04]  /*1670*/  DEPBAR {5,4,3,2,1,0} ;  /* 0x0000003f0000791a */ /* 0x000fc80000000000 */
[----:B------:R-:W4:Y:S02]  /*1680*/  CCTL.E.C.LDCU.IV.DEEP [UR16] ;  /* 0x0000000010007540 */ /* 0x000f240009c08000 */
[----:B----4-:R2:W-:Y:S01]  /*1690*/  UTMACCTL.IV [UR16] ;  /* 0x00000000100079b9 */ /* 0x0105e20008000000 */
[----:B------:R-:W-:Y:S01]  /*16a0*/  NOP ;  /* 0x0000000000007918 */ /* 0x000fe20000000000 */
.L_x_51:
[----:B------:R-:W-:Y:S05]  /*16b0*/  @P0 BRA `(.L_x_52) ;  /* 0x00000000000c0947 */ /* 0x000fea0003800000 */
[----:B------:R0:W-:Y:S01]  /*16c0*/  UTMACMDFLUSH ;  /* 0x00000000000079b7 */ /* 0x0001e20000000000 */
[----:B------:R-:W-:Y:S05]  /*16d0*/  @P0 BRA `(.L_x_52) ;  /* 0x0000000000040947 */ /* 0x000fea0003800000 */
[----:B------:R-:W-:-:S04]  /*16e0*/  DEPBAR.LE SB0, 0x0 ;  /* 0x000080000000791a */ /* 0x000fc80000000000 */
.L_x_52:
[----:B------:R-:W-:Y:S05]  /*16f0*/  WARPSYNC.ALL ;  /* 0x0000000000007948 */ /* 0x000fea0003800000 */
[----:B------:R-:W-:Y:S01]  /*1700*/  NOP ;  /* 0x0000000000007918 */ /* 0x000fe20000000000 */
[----:B---3--:R-:W-:Y:S01]  /*1710*/  BAR.SYNC.DEFER_BLOCKING 0x0 ;  /* 0x0000000000007b1d */ /* 0x008fe20000010000 */
[----:B------:R-:W-:Y:S01]  /*1720*/  ISETP.GE.AND P0, PT, R10, 0x1, PT ;  /* 0x000000010a00780c */ /* 0x000fe20003f06270 */
[----:B------:R-:W-:Y:S01]  /*1730*/  USHF.L.U32 UR11, UR11, 0x7, URZ ;  /* 0x000000070b0b7899 */ /* 0x000fe200080006ff */
[----:B--2---:R-:W-:Y:S01]  /*1740*/  SHF.R.U32.HI R2, RZ, 0x5, R0 ;  /* 0x00000005ff027819 */ /* 0x004fe20000011600 */
[----:B------:R-:W-:-:S02]  /*1750*/  USHF.L.U32 UR31, UR31, 0x6, URZ ;  /* 0x000000061f1f7899 */ /* 0x000fc400080006ff */
[----:B------:R-:W-:Y:S01]  /*1760*/  VOTEU.ALL UP0, P3 ;  /* 0x0000000000ff7886 */ /* 0x000fe20001800000 */
[----:B------:R-:W-:Y:S01]  /*1770*/  UMOV UR4, 0x1 ;  /* 0x0000000100047882 */ /* 0x000fe20000000000 */
[----:B------:R-:W-:Y:S01]  /*1780*/  VOTEU.ALL UP1, P3 ;  /* 0x0000000000ff7886 */ /* 0x000fe20001820000 */
[----:B------:R-:W-:Y:S02]  /*1790*/  R2UR UR15, R2 ;  /* 0x00000000020f72ca */ /* 0x000fe400000e0000 */
[----:B------:R-:W-:-:S04]  /*17a0*/  @!UP0 UIADD3 UR8, UPT, UPT, -UR4, 0x100000, URZ ;  /* 0x0010000004088890 */ /* 0x000fc8000fffe1ff */
[----:B------:R-:W-:Y:S02]  /*17b0*/  @!UP0 USHF.L.U32 UR9, UR8, 0xb, URZ ;  /* 0x0000000b08098899 */ /* 0x000fe400080006ff */
[----:B------:R-:W-:Y:S02]  /*17c0*/  @!UP0 USHF.L.U32 UR8, UR8, 0x1, URZ ;  /* 0x0000000108088899 */ /* 0x000fe400080006ff */
[----:B------:R-:W-:-:S04]  /*17d0*/  @!UP0 UIADD3 UR4, UPT, UPT, -UR4, 0x100000, URZ ;  /* 0x0010000004048890 */ /* 0x000fc8000fffe1ff */
[----:B------:R-:W-:Y:S02]  /*17e0*/  @!UP0 USHF.L.U32 UR5, UR4, 0xb, URZ ;  /* 0x0000000b04058899 */ /* 0x000fe400080006ff */
[----:B------:R-:W-:Y:S01]  /*17f0*/  @!UP0 USHF.L.U32 UR4, UR4, 0x1, URZ ;  /* 0x0000000104048899 */ /* 0x000fe200080006ff */
[----:B------:R-:W-:Y:S01]  /*1800*/  VOTEU.ALL UP0, P3 ;  /* 0x0000000000ff7886 */ /* 0x000fe20001800000 */
[----:B------:R-:W2:Y:S04]  /*1810*/  FENCE.VIEW.ASYNC.S ;  /* 0x00000000000073c6 */ /* 0x000ea80000000000 */
[----:B--2---:R2:W3:Y:S06]  /*1820*/  @!UP0 SYNCS.EXCH.64 URZ, [UR14+0xc000], UR8 ;  /* 0x00c000080eff85b2 */ /* 0x0044ec0008000100 */
[----:B------:R2:W4:Y:S01]  /*1830*/  @!UP1 SYNCS.EXCH.64 URZ, [UR14+0xc010], UR4 ;  /* 0x00c010040eff95b2 */ /* 0x0005220008000100 */
[----:B------:R-:W-:Y:S05]  /*1840*/  @!P0 BRA `(.L_x_53) ;  /* 0x0000000800908947 */ /* 0x000fea0003800000 */
[----:B---34-:R-:W-:Y:S01]  /*1850*/  BAR.SYNC.DEFER_BLOCKING 0x0 ;  /* 0x0000000000007b1d */ /* 0x018fe20000010000 */
[----:B------:R-:W-:Y:S01]  /*1860*/  ELECT P1, URZ, PT ;  /* 0x0000000000ff782f */ /* 0x000fe20003820000 */
[----:B------:R-:W-:Y:S01]  /*1870*/  @!P3 IMAD.MOV.U32 R2, RZ, RZ, 0xc000 ;  /* 0x0000c000ff02b424 */ /* 0x000fe200078e00ff */
[----:B--2---:R-:W-:Y:S02]  /*1880*/  ULOP3.LUT UR5, UR15, 0x1, URZ, 0xc0, !UPT ;  /* 0x000000010f057892 */ /* 0x004fe4000f8ec0ff */
[C---:B------:R-:W-:Y:S02]  /*1890*/  ISETP.LT.U32.AND P1, PT, R68.reuse, 0x40, P1 ;  /* 0x000000404400780c */ /* 0x040fe40000f21070 */
[----:B------:R-:W-:Y:S01]  /*18a0*/  ELECT P0, URZ, PT ;  /* 0x0000000000ff782f */ /* 0x000fe20003800000 */
[----:B------:R-:W-:Y:S02]  /*18b0*/  ULEA UR8, UR5, UR14, 0xd ;  /* 0x0000000e05087291 */ /* 0x000fe4000f8e68ff */
[----:B------:R-:W-:Y:S01]  /*18c0*/  USHF.L.U32 UR30, UR5, 0x6, URZ ;  /* 0x00000006051e7899 */ /* 0x000fe200080006ff */
[----:B------:R-:W-:Y:S01]  /*18d0*/  ISETP.LT.U32.AND P0, PT, R68, 0x40, P0 ;  /* 0x000000404400780c */ /* 0x000fe20000701070 */
[----:B------:R-:W-:-:S02]  /*18e0*/  UIADD3 UR4, UPT, UPT, UR14, 0x8000, URZ ;  /* 0x000080000e047890 */ /* 0x000fc4000fffe0ff */
[----:B------:R-:W-:Y:S02]  /*18f0*/  USHF.R.U32.HI UR18, URZ, 0x4, UR14 ;  /* 0x00000004ff127899 */ /* 0x000fe4000801160e */
[----:B------:R-:W-:Y:S02]  /*1900*/  USHF.R.U32.HI UR4, URZ, 0x4, UR4 ;  /* 0x00000004ff047899 */ /* 0x000fe40008011604 */
[----:B------:R-:W-:Y:S01]  /*1910*/  VOTEU.ANY UP1, P1 ;  /* 0x0000000000ff7886 */ /* 0x000fe20000820100 */
[----:B------:R-:W-:Y:S01]  /*1920*/  VOTEU.ANY UP0, P1 ;  /* 0x0000000000ff7886 */ /* 0x000fe20000800100 */
[----:B------:R-:W-:Y:S01]  /*1930*/  UMOV UR10, UR30 ;  /* 0x0000001e000a7c82 */ /* 0x000fe20008000000 */
[----:B------:R-:W-:Y:S02]  /*1940*/  USGXT.U32 UR18, UR18, 0xe ;  /* 0x0000000e1212789a */ /* 0x000fe40008000000 */
[----:B------:R-:W-:Y:S01]  /*1950*/  @UP1 UIADD3 UR28, UPT, UPT, UR8, 0x8000, URZ ;  /* 0x00008000081c1890 */ /* 0x000fe2000fffe0ff */
[----:B------:R2:W-:Y:S01]  /*1960*/  @!P3 SYNCS.ARRIVE.TRANS64 RZ, [UR14+0xc000], R2 ;  /* 0x00c00002ffffb9a7 */ /* 0x0005e2000800000e */
[----:B------:R-:W-:Y:S01]  /*1970*/  @UP1 UIADD3 UR29, UPT, UPT, UR14, 0xc000, URZ ;  /* 0x0000c0000e1d1890 */ /* 0x000fe2000fffe0ff */
[----:B------:R-:W-:Y:S01]  /*1980*/  BAR.SYNC.DEFER_BLOCKING 0x0 ;  /* 0x0000000000007b1d */ /* 0x000fe20000010000 */
[----:B------:R-:W-:-:S02]  /*1990*/  ULEA UR8, UR5, UR8, 0xd ;  /* 0x0000000805087291 */ /* 0x000fc4000f8e68ff */
[----:B------:R-:W-:-:S03]  /*19a0*/  USGXT.U32 UR22, UR4, 0xe ;  /* 0x0000000e0416789a */ /* 0x000fc60008000000 */
[----:B------:R-:W-:Y:S01]  /*19b0*/  VOTEU.ANY UP2, P0 ;  /* 0x0000000000ff7886 */ /* 0x000fe20000040100 */
[----:B------:R-:W-:Y:S01]  /*19c0*/  VOTEU.ANY UP1, P0 ;  /* 0x0000000000ff7886 */ /* 0x000fe20000020100 */
[----:B------:R-:W-:Y:S01]  /*19d0*/  UMOV UR4, URZ ;  /* 0x000000ff00047c82 */ /* 0x000fe20008000000 */
[----:B------:R-:W-:Y:S01]  /*19e0*/  UMOV UR19, 0x40004040 ;  /* 0x4000404000137882 */ /* 0x000fe20000000000 */
[----:B------:R-:W-:Y:S01]  /*19f0*/  UMOV UR23, 0x40004040 ;  /* 0x4000404000177882 */ /* 0x000fe20000000000 */
[----:B------:R-:W-:Y:S01]  /*1a00*/  @UP2 UIADD3 UR9, UPT, UPT, UR14, 0xc000, URZ ;  /* 0x0000c0000e092890 */ /* 0x000fe2000fffe0ff */
[----:B------:R2:W-:Y:S01]  /*1a10*/  @UP0 UTMALDG.2D [UR28], [UR12] ;  /* 0x0000001c0c0005b4 */ /* 0x0005e20008008000 */
[----:B------:R-:W-:-:S04]  /*1a20*/  UIADD3 UR20, UP0, UPT, UR18, 0x2, URZ ;  /* 0x0000000212147890 */ /* 0x000fc8000ff1e0ff */
[----:B------:R-:W-:Y:S02]  /*1a30*/  UIADD3.X UR21, UPT, UPT, UR4, 0x40004040, URZ, UP0, !UPT ;  /* 0x4000404004157890 */ /* 0x000fe400087fe4ff */
[----:B------:R-:W-:Y:S01]  /*1a40*/  UIADD3 UR24, UP0, UPT, UR22, 0x2, URZ ;  /* 0x0000000216187890 */ /* 0x000fe2000ff1e0ff */
[----:B------:R3:W-:Y:S06]  /*1a50*/  MEMBAR.ALL.CTA ;  /* 0x0000000000007992 */ /* 0x0007ec0000008000 */
[----:B---3--:R-:W3:Y:S01]  /*1a60*/  FENCE.VIEW.ASYNC.S ;  /* 0x00000000000073c6 */ /* 0x008ee20000000000 */
[----:B------:R-:W-:-:S02]  /*1a70*/  UIADD3.64 UR32, UPT, UPT, UR20, 0x2, URZ ;  /* 0x0000000214207897 */ /* 0x000fc4000fffe0ff */
[----:B------:R-:W-:Y:S02]  /*1a80*/  UIADD3.X UR25, UPT, UPT, UR4, 0x40004040, URZ, UP0, !UPT ;  /* 0x4000404004197890 */ /* 0x000fe400087fe4ff */
[----:B------:R-:W-:Y:S02]  /*1a90*/  UIADD3.64 UR34, UPT, UPT, UR20, 0x4, URZ ;  /* 0x0000000414227897 */ /* 0x000fe4000fffe0ff */
[----:B------:R-:W-:Y:S02]  /*1aa0*/  UIADD3.64 UR36, UPT, UPT, UR20, 0x3fe, URZ ;  /* 0x000003fe14247897 */ /* 0x000fe4000fffe0ff */
[----:B------:R-:W-:Y:S02]  /*1ab0*/  UIADD3.64 UR38, UPT, UPT, UR20, 0x400, URZ ;  /* 0x0000040014267897 */ /* 0x000fe4000fffe0ff */
[----:B------:R-:W-:Y:S02]  /*1ac0*/  UIADD3.64 UR40, UPT, UPT, UR20, 0x402, URZ ;  /* 0x0000040214287897 */ /* 0x000fe4000fffe0ff */
[----:B------:R-:W-:-:S02]  /*1ad0*/  UIADD3.64 UR42, UPT, UPT, UR20, 0x404, URZ ;  /* 0x00000404142a7897 */ /* 0x000fc4000fffe0ff */
[----:B------:R-:W-:Y:S02]  /*1ae0*/  UIADD3.64 UR44, UPT, UPT, UR24, 0x2, URZ ;  /* 0x00000002182c7897 */ /* 0x000fe4000fffe0ff */
[----:B------:R-:W-:Y:S02]  /*1af0*/  UIADD3.64 UR46, UPT, UPT, UR24, 0x4, URZ ;  /* 0x00000004182e7897 */ /* 0x000fe4000fffe0ff */
[----:B------:R-:W-:Y:S02]  /*1b00*/  UIADD3.64 UR48, UPT, UPT, UR24, 0x1fe, URZ ;  /* 0x000001fe18307897 */ /* 0x000fe4000fffe0ff */
[----:B------:R-:W-:Y:S02]  /*1b10*/  UIADD3.64 UR50, UPT, UPT, UR24, 0x200, URZ ;  /* 0x0000020018327897 */ /* 0x000fe4000fffe0ff */
[----:B------:R-:W-:Y:S01]  /*1b20*/  UIADD3.64 UR52, UPT, UPT, UR24, 0x202, URZ ;  /* 0x0000020218347897 */ /* 0x000fe2000fffe0ff */
[----:B---3--:R-:W-:Y:S01]  /*1b30*/  BAR.SYNC.DEFER_BLOCKING 0x0 ;  /* 0x0000000000007b1d */ /* 0x008fe20000010000 */
[----:B------:R-:W-:-:S02]  /*1b40*/  UIADD3.64 UR54, UPT, UPT, UR24, 0x204, URZ ;  /* 0x0000020418367897 */ /* 0x000fc4000fffe0ff */
[----:B------:R-:W-:-:S03]  /*1b50*/  UISETP.NE.U32.AND UP0, UPT, UR15, URZ, UPT ;  /* 0x000000ff0f00728c */ /* 0x000fc6000bf05070 */
[----:B------:R2:W-:Y:S02]  /*1b60*/  @UP1 UTMALDG.2D [UR8], [UR6] ;  /* 0x00000008060015b4 */ /* 0x0005e40008008000 */
[----:B------:R-:W-:Y:S06]  /*1b70*/  BAR.SYNC.DEFER_BLOCKING 0x0 ;  /* 0x0000000000007b1d */ /* 0x000fec0000010000 */
[----:B------:R-:W3:Y:S02]  /*1b80*/  SYNCS.PHASECHK.TRANS64.TRYWAIT P0, [UR14+0xc000], RZ ;  /* 0x00c000ffff0075a7 */ /* 0x000ee4000800110e */
[----:B--23--:R-:W-:Y:S05]  /*1b90*/  @!P0 BRA `(.L_x_54) ;  /* 0x0000000c00b88947 */ /* 0x00cfea0003800000 */
.L_x_66:
[----:B------:R-:W-:Y:S05]  /*1ba0*/  BRA.U UP0, `(.L_x_55) ;  /* 0x0000000100647547 */ /* 0x000fea000b800000 */
[----:B------:R-:W-:Y:S01]  /*1bb0*/  UMOV UR4, 0x0 ;  /* 0x0000000000047882 */ /* 0x000fe20000000000 */
[----:B------:R-:W-:Y:S01]  /*1bc0*/  UMOV UR5, 0x4200490 ;  /* 0x0420049000057882 */ /* 0x000fe20000000000 */
[----:B------:R-:W-:Y:S01]  /*1bd0*/  UMOV UR8, 0x0 ;  /* 0x0000000000087882 */ /* 0x000fe20000000000 */
[----:B------:R-:W-:Y:S01]  /*1be0*/  UMOV UR9, 0x4200490 ;  /* 0x0420049000097882 */ /* 0x000fe20000000000 */
[----:B------:R-:W-:Y:S01]  /*1bf0*/  UMOV UR28, 0x0 ;  /* 0x00000000001c7882 */ /* 0x000fe20000000000 */
[----:B------:R-:W-:Y:S01]  /*1c00*/  UMOV UR29, 0x4200490 ;  /* 0x04200490001d7882 */ /* 0x000fe20000000000 */
[----:B------:R2:W-:Y:S01]  /*1c10*/  UTCHMMA gdesc[UR22], gdesc[UR18], tmem[UR26], tmem[UR4], idesc[UR5], !UPT ;  /* 0x00ff0412160075ea */ /* 0x0005e2000f80001a */
[----:B------:R-:W-:Y:S01]  /*1c20*/  UMOV UR56, 0x0 ;  /* 0x0000000000387882 */ /* 0x000fe20000000000 */
[----:B------:R-:W-:Y:S01]  /*1c30*/  UMOV UR57, 0x4200490 ;  /* 0x0420049000397882 */ /* 0x000fe20000000000 */
[----:B------:R2:W-:Y:S01]  /*1c40*/  UTCHMMA gdesc[UR24], gdesc[UR20], tmem[UR26], tmem[UR8], idesc[UR9], UPT ;  /* 0x00ff0814180075ea */ /* 0x0005e2000b80001a */
        /* <DEDUP_REMOVED lines=12> */
[----:B------:R2:W-:Y:S01]  /*1d10*/  UTCHMMA gdesc[UR52], gdesc[UR40], tmem[UR26], tmem[UR62], idesc[UR63], UPT ;  /* 0x00ff3e28340075ea */ /* 0x0005e2000b80001a */
[----:B------:R2:W-:Y:S01]  /*1d20*/  UTCHMMA gdesc[UR54], gdesc[UR42], tmem[UR26], tmem[UR64], idesc[UR65], UPT ;  /* 0x00ff402a360075ea */ /* 0x0005e2000b80001a */
[----:B------:R-:W-:Y:S01]  /*1d30*/  NOP ;  /* 0x0000000000007918 */ /* 0x000fe20000000000 */
.L_x_55:
[----:B------:R-:W-:Y:S01]  /*1d40*/  ELECT P0, URZ, PT ;  /* 0x0000000000ff782f */ /* 0x000fe20003800000 */
[----:B--2---:R-:W-:-:S03]  /*1d50*/  UIADD3 UR4, UPT, UPT, UR14, 0xc010, URZ ;  /* 0x0000c0100e047890 */ /* 0x004fc6000fffe0ff */
[----:B------:R-:W-:Y:S01]  /*1d60*/  ISETP.LT.U32.AND P0, PT, R68, 0x20, P0 ;  /* 0x000000204400780c */ /* 0x000fe20000701070 */
[----:B------:R-:W-:-:S12]  /*1d70*/  UMOV UR5, URZ ;  /* 0x000000ff00057c82 */ /* 0x000fd80008000000 */
[----:B------:R-:W-:Y:S01]  /*1d80*/  VOTEU.ANY UP0, P0 ;  /* 0x0000000000ff7886 */ /* 0x000fe20000000100 */
[----:B------:R-:W-:Y:S01]  /*1d90*/  VOTEU.ANY UP1, P0 ;  /* 0x0000000000ff7886 */ /* 0x000fe20000020100 */
[----:B------:R-:W-:-:S03]  /*1da0*/  ISETP.GE.U32.AND P0, PT, R10, 0x81, PT ;  /* 0x000000810a00780c */ /* 0x000fc60003f06070 */
[----:B------:R-:W-:Y:S02]  /*1db0*/  @UP0 UMOV UR8, UR4 ;  /* 0x0000000400080c82 */ /* 0x000fe40008000000 */
[----:B------:R2:W-:Y:S01]  /*1dc0*/  @UP1 UTCBAR [UR8], URZ ;  /* 0x000000ff080013e9 */ /* 0x0005e200080000ff */
[----:B------:R-:W-:Y:S06]  /*1dd0*/  BAR.SYNC.DEFER_BLOCKING 0x0 ;  /* 0x0000000000007b1d */ /* 0x000fec0000010000 */
[----:B------:R-:W3:Y:S02]  /*1de0*/  SYNCS.PHASECHK.TRANS64.TRYWAIT P1, [UR14+0xc010], RZ ;  /* 0x00c010ffff0075a7 */ /* 0x000ee4000802110e */
[----:B--23--:R-:W-:Y:S05]  /*1df0*/  @!P1 BRA `(.L_x_56) ;  /* 0x0000000c002c9947 */ /* 0x00cfea0003800000 */
.L_x_67:
[----:B------:R-:W-:Y:S05]  /*1e00*/  @!P0 BRA `(.L_x_53) ;  /* 0x0000000400208947 */ /* 0x000fea0003800000 */
[----:B------:R-:W-:Y:S01]  /*1e10*/  IMAD.MOV.U32 R2, RZ, RZ, 0x1 ;  /* 0x00000001ff027424 */ /* 0x000fe200078e00ff */
[----:B------:R-:W2:Y:S01]  /*1e20*/  LDCU UR68, c[0x0][0x3a0] ;  /* 0x00007400ff4477ac */ /* 0x000ea20008000800 */
[----:B------:R-:W-:-:S05]  /*1e30*/  UMOV UR27, 0x80 ;  /* 0x00000080001b7882 */ /* 0x000fca0000000000 */
.L_x_60:
[----:B------:R-:W-:Y:S01]  /*1e40*/  BAR.SYNC.DEFER_BLOCKING 0x0 ;  /* 0x0000000000007b1d */ /* 0x000fe20000010000 */
[----:B------:R-:W-:Y:S01]  /*1e50*/  ELECT P1, URZ, PT ;  /* 0x0000000000ff782f */ /* 0x000fe20003820000 */
[----:B------:R-:W-:Y:S01]  /*1e60*/  @!P3 IMAD.MOV.U32 R3, RZ, RZ, 0xc000 ;  /* 0x0000c000ff03b424 */ /* 0x000fe200078e00ff */
[----:B------:R-:W-:Y:S02]  /*1e70*/  ULOP3.LUT UR8, UR15, 0x1, URZ, 0xc0, !UPT ;  /* 0x000000010f087892 */ /* 0x000fe4000f8ec0ff */
[C---:B------:R-:W-:Y:S02]  /*1e80*/  ISETP.LT.U32.AND P1, PT, R68.reuse, 0x40, P1 ;  /* 0x000000404400780c */ /* 0x040fe40000f21070 */
[----:B------:R-:W-:Y:S01]  /*1e90*/  ELECT P0, URZ, PT ;  /* 0x0000000000ff782f */ /* 0x000fe20003800000 */
[----:B------:R-:W-:Y:S02]  /*1ea0*/  ULEA UR9, UR8, UR14, 0xd ;  /* 0x0000000e08097291 */ /* 0x000fe4000f8e68ff */
[----:B------:R-:W-:Y:S01]  /*1eb0*/  ULEA UR30, UR8, UR27, 0x6 ;  /* 0x0000001b081e7291 */ /* 0x000fe2000f8e30ff */
[----:B------:R-:W-:Y:S01]  /*1ec0*/  ISETP.LT.U32.AND P0, PT, R68, 0x40, P0 ;  /* 0x000000404400780c */ /* 0x000fe20000701070 */
[----:B------:R-:W-:-:S05]  /*1ed0*/  ULEA UR8, UR8, UR9, 0xd ;  /* 0x0000000908087291 */ /* 0x000fca000f8e68ff */
[----:B------:R-:W-:Y:S01]  /*1ee0*/  UMOV UR10, UR30 ;  /* 0x0000001e000a7c82 */ /* 0x000fe20008000000 */
[----:B------:R-:W-:-:S05]  /*1ef0*/  VOTEU.ANY UP0, P1 ;  /* 0x0000000000ff7886 */ /* 0x000fca0000800100 */
[----:B------:R-:W-:Y:S01]  /*1f00*/  @UP0 UIADD3 UR28, UPT, UPT, UR9, 0x8000, URZ ;  /* 0x00008000091c0890 */ /* 0x000fe2000fffe0ff */
[----:B------:R3:W-:Y:S01]  /*1f10*/  @!P3 SYNCS.ARRIVE.TRANS64 RZ, [UR14+0xc000], R3 ;  /* 0x00c00003ffffb9a7 */ /* 0x0007e2000800000e */
[----:B------:R-:W-:Y:S01]  /*1f20*/  @UP0 UIADD3 UR29, UPT, UPT, UR14, 0xc000, URZ ;  /* 0x0000c0000e1d0890 */ /* 0x000fe2000fffe0ff */
[----:B------:R-:W-:Y:S01]  /*1f30*/  VOTEU.ANY UP0, P1 ;  /* 0x0000000000ff7886 */ /* 0x000fe20000800100 */
[----:B------:R-:W-:Y:S01]  /*1f40*/  BAR.SYNC.DEFER_BLOCKING 0x0 ;  /* 0x0000000000007b1d */ /* 0x000fe20000010000 */
[----:B---3--:R-:W-:-:S05]  /*1f50*/  IMAD.U32 R3, R2, -0x80000000, RZ ;  /* 0x8000000002037824 */ /* 0x008fca00078e00ff */
[----:B------:R-:W-:-:S05]  /*1f60*/  VOTEU.ANY UP1, P0 ;  /* 0x0000000000ff7886 */ /* 0x000fca0000020100 */
[----:B------:R-:W-:Y:S01]  /*1f70*/  @UP1 UIADD3 UR9, UPT, UPT, UR14, 0xc000, URZ ;  /* 0x0000c0000e091890 */ /* 0x000fe2000fffe0ff */
[----:B------:R-:W-:Y:S01]  /*1f80*/  VOTEU.ANY UP1, P0 ;  /* 0x0000000000ff7886 */ /* 0x000fe20000020100 */
[----:B------:R3:W-:Y:S01]  /*1f90*/  @UP0 UTMALDG.2D [UR28], [UR12] ;  /* 0x0000001c0c0005b4 */ /* 0x0007e20008008000 */
[----:B------:R-:W-:Y:S01]  /*1fa0*/  UISETP.NE.U32.AND UP0, UPT, UR15, URZ, UPT ;  /* 0x000000ff0f00728c */ /* 0x000fe2000bf05070 */
[----:B------:R4:W-:Y:S06]  /*1fb0*/  MEMBAR.ALL.CTA ;  /* 0x0000000000007992 */ /* 0x0009ec0000008000 */
[----:B----4-:R-:W4:Y:S02]  /*1fc0*/  FENCE.VIEW.ASYNC.S ;  /* 0x00000000000073c6 */ /* 0x010f240000000000 */
[----:B----4-:R-:W-:Y:S06]  /*1fd0*/  BAR.SYNC.DEFER_BLOCKING 0x0 ;  /* 0x0000000000007b1d */ /* 0x010fec0000010000 */
[----:B------:R3:W-:Y:S02]  /*1fe0*/  @UP1 UTMALDG.2D [UR8], [UR6] ;  /* 0x00000008060015b4 */ /* 0x0007e40008008000 */
[----:B------:R-:W-:Y:S06]  /*1ff0*/  BAR.SYNC.DEFER_BLOCKING 0x0 ;  /* 0x0000000000007b1d */ /* 0x000fec0000010000 */
[----:B------:R-:W4:Y:S02]  /*2000*/  SYNCS.PHASECHK.TRANS64.TRYWAIT P0, [UR14+0xc000], R3 ;  /* 0x00c00003ff0075a7 */ /* 0x000f24000800110e */
[----:B---34-:R-:W-:Y:S05]  /*2010*/  @!P0 BRA `(.L_x_57) ;  /* 0x0000000800b08947 */ /* 0x018fea0003800000 */
.L_x_68:
[----:B------:R-:W-:Y:S05]  /*2020*/  BRA.U UP0, `(.L_x_58) ;  /* 0x0000000100647547 */ /* 0x000fea000b800000 */
[----:B------:R-:W-:Y:S01]  /*2030*/  UMOV UR8, 0x0 ;  /* 0x0000000000087882 */ /* 0x000fe20000000000 */
[----:B------:R-:W-:Y:S01]  /*2040*/  UMOV UR9, 0x4200490 ;  /* 0x0420049000097882 */ /* 0x000fe20000000000 */
[----:B------:R-:W-:Y:S01]  /*2050*/  UMOV UR28, 0x0 ;  /* 0x00000000001c7882 */ /* 0x000fe20000000000 */
[----:B------:R-:W-:Y:S01]  /*2060*/  UMOV UR29, 0x4200490 ;  /* 0x04200490001d7882 */ /* 0x000fe20000000000 */
        /* <DEDUP_REMOVED lines=21> */
.L_x_58:
[----:B------:R-:W-:-:S04]  /*21c0*/  ELECT P0, URZ, PT ;  /* 0x0000000000ff782f */ /* 0x000fc80003800000 */
[----:B------:R-:W-:-:S13]  /*21d0*/  ISETP.LT.U32.AND P0, PT, R68, 0x20, P0 ;  /* 0x000000204400780c */ /* 0x000fda0000701070 */
[----:B------:R-:W-:Y:S01]  /*21e0*/  VOTEU.ANY UP0, P0 ;  /* 0x0000000000ff7886 */ /* 0x000fe20000000100 */
[----:B------:R-:W-:-:S04]  /*21f0*/  VOTEU.ANY UP1, P0 ;  /* 0x0000000000ff7886 */ /* 0x000fc80000020100 */
[----:B---3--:R-:W-:Y:S02]  /*2200*/  @UP0 UMOV UR8, UR4 ;  /* 0x0000000400080c82 */ /* 0x008fe40008000000 */
[----:B------:R3:W-:Y:S01]  /*2210*/  @UP1 UTCBAR [UR8], URZ ;  /* 0x000000ff080013e9 */ /* 0x0007e200080000ff */
[----:B------:R-:W-:Y:S06]  /*2220*/  BAR.SYNC.DEFER_BLOCKING 0x0 ;  /* 0x0000000000007b1d */ /* 0x000fec0000010000 */
[----:B------:R-:W4:Y:S02]  /*2230*/  SYNCS.PHASECHK.TRANS64.TRYWAIT P0, [UR14+0xc010], R3 ;  /* 0x00c01003ff0075a7 */ /* 0x000f24000800110e */
[----:B---34-:R-:W-:Y:S05]  /*2240*/  @!P0 BRA `(.L_x_59) ;  /* 0x0000000800308947 */ /* 0x018fea0003800000 */
.L_x_69:
[----:B------:R-:W-:Y:S01]  /*2250*/  UIADD3 UR27, UPT, UPT, UR27, 0x80, URZ ;  /* 0x000000801b1b7890 */ /* 0x000fe2000fffe0ff */
[----:B------:R-:W-:-:S03]  /*2260*/  LOP3.LUT R2, R2, 0x1, RZ, 0x3c, !PT ;  /* 0x0000000102027812 */ /* 0x000fc600078e3cff */
[----:B--2---:R-:W-:-:S09]  /*2270*/  UISETP.GE.AND UP0, UPT, UR27, UR68, UPT ;  /* 0x000000441b00728c */ /* 0x004fd2000bf06270 */
[----:B------:R-:W-:Y:S05]  /*2280*/  BRA.U !UP0, `(.L_x_60) ;  /* 0xfffffff908ec7547 */ /* 0x000fea000b83ffff */
.L_x_53:
[----:B---34-:R-:W-:Y:S06]  /*2290*/  BAR.SYNC.DEFER_BLOCKING 0x0 ;  /* 0x0000000000007b1d */ /* 0x018fec0000010000 */
[----:B------:R-:W-:Y:S04]  /*22a0*/  BSSY.RECONVERGENT B5, `(.L_x_61) ;  /* 0x0000004000057945 */ /* 0x000fe80003800200 */
[----:B------:R-:W-:Y:S05]  /*22b0*/  @P3 BRA `(.L_x_62) ;  /* 0x0000000000083947 */ /* 0x000fea0003800000 */
[----:B------:R-:W3:Y:S02]  /*22c0*/  SYNCS.CCTL.IV [UR14+0xc000] ;  /* 0x00c00000ff0079b1 */ /* 0x000ee4000800000e */
[----:B---3--:R-:W3:Y:S02]  /*22d0*/  SYNCS.CCTL.IV [UR14+0xc010] ;  /* 0x00c01000ff0079b1 */ /* 0x008ee4000800000e */
.L_x_62:
[----:B--2---:R-:W-:Y:S05]  /*22e0*/  BSYNC.RECONVERGENT B5 ;  /* 0x0000000000057941 */ /* 0x004fea0003800200 */
.L_x_61:
[----:B------:R-:W-:Y:S01]  /*22f0*/  USHF.L.U32 UR4, UR15, 0x15, URZ ;  /* 0x000000150f047899 */ /* 0x000fe200080006ff */
[C---:B------:R-:W-:Y:S01]  /*2300*/  IMAD.SHL.U32 R4, R0.reuse, 0x80, RZ ;  /* 0x0000008000047824 */ /* 0x040fe200078e00ff */
[----:B------:R-:W-:Y:S01]  /*2310*/  ELECT P0, URZ, PT ;  /* 0x0000000000ff782f */ /* 0x000fe20003800000 */
[C---:B------:R-:W-:Y:S01]  /*2320*/  IMAD.SHL.U32 R2, R0.reuse, 0x40, RZ ;  /* 0x0000004000027824 */ /* 0x040fe200078e00ff */
[----:B------:R-:W-:Y:S01]  /*2330*/  ULOP3.LUT UR4, UR4, 0x600000, URZ, 0xc0, !UPT ;  /* 0x0060000004047892 */ /* 0x000fe2000f8ec0ff */
[----:B------:R-:W-:Y:S01]  /*2340*/  IMAD.SHL.U32 R3, R0, 0x10, RZ ;  /* 0x0000001000037824 */ /* 0x000fe200078e00ff */
[----:B------:R-:W-:Y:S01]  /*2350*/  LOP3.LUT R5, R4, 0x780, RZ, 0xc0, !PT ;  /* 0x0000078004057812 */ /* 0x000fe200078ec0ff */
[----:B------:R-:W-:Y:S01]  /*2360*/  IMAD.SHL.U32 R0, R0, 0x200, RZ ;  /* 0x0000020000007824 */ /* 0x000fe200078e00ff */
[----:B------:R-:W-:Y:S01]  /*2370*/  LOP3.LUT R2, R2, 0x1800, RZ, 0xc0, !PT ;  /* 0x0000180002027812 */ /* 0x000fe200078ec0ff */
[----:B------:R-:W-:Y:S01]  /*2380*/  UIADD3 UR4, UPT, UPT, UR26, UR4, URZ ;  /* 0x000000041a047290 */ /* 0x000fe2000fffe0ff */
[----:B------:R-:W-:Y:S01]  /*2390*/  ISETP.LT.U32.AND P0, PT, R68, 0x40, P0 ;  /* 0x000000404400780c */ /* 0x000fe20000701070 */
[----:B------:R-:W-:Y:S01]  /*23a0*/  ULOP3.LUT UR15, UR15, 0x1, URZ, 0xc0, !UPT ;  /* 0x000000010f0f7892 */ /* 0x000fe2000f8ec0ff */
[----:B------:R-:W-:Y:S01]  /*23b0*/  LOP3.LUT R5, R5, 0x2000, R0, 0xf8, !PT ;  /* 0x0000200005057812 */ /* 0x000fe200078ef800 */
[----:B------:R-:W-:Y:S01]  /*23c0*/  UMOV UR6, UR31 ;  /* 0x0000001f00067c82 */ /* 0x000fe20008000000 */
[----:B------:R-:W-:Y:S01]  /*23d0*/  LOP3.LUT R2, R2, 0x70, R3, 0xf8, !PT ;  /* 0x0000007002027812 */ /* 0x000fe200078ef803 */
[----:B------:R-:W-:-:S03]  /*23e0*/  ULEA UR5, UR15, UR11, 0x6 ;  /* 0x0000000b0f057291 */ /* 0x000fc6000f8e30ff */
[----:B------:R-:W-:Y:S02]  /*23f0*/  LOP3.LUT R0, R5, R2, RZ, 0xfc, !PT ;  /* 0x0000000205007212 */ /* 0x000fe400078efcff */
[----:B-----5:R-:W-:Y:S01]  /*2400*/  LDTM.16dp32bit_t0_t15.x64 R4, tmem[UR4] ;  /* 0x00000004000479ee */ /* 0x020fe20008b00000 */
[----:B------:R-:W2:Y:S01]  /*2410*/  LDTM.16dp32bit_t16_t31.x64 R4, tmem[UR4+0x40] ;  /* 0x00004004000479ee */ /* 0x000ea20008b20000 */
[----:B------:R-:W-:Y:S01]  /*2420*/  NOP ;  /* 0x0000000000007918 */ /* 0x000fe20000000000 */
[C---:B------:R-:W-:Y:S01]  /*2430*/  LOP3.LUT R2, R0.reuse, 0x10, RZ, 0x3c, !PT ;  /* 0x0000001000027812 */ /* 0x040fe200078e3cff */
[----:B------:R-:W-:Y:S01]  /*2440*/  ULEA UR4, UR15, UR14, 0xd ;  /* 0x0000000e0f047291 */ /* 0x000fe2000f8e68ff */
[----:B------:R-:W-:Y:S01]  /*2450*/  LOP3.LUT R3, R0, 0x20, RZ, 0x3c, !PT ;  /* 0x0000002000037812 */ /* 0x000fe200078e3cff */
[----:B--2---:R-:W-:Y:S01]  /*2460*/  VOTEU.ANY UP1, P0 ;  /* 0x0000000000ff7886 */ /* 0x004fe20000020100 */
[----:B------:R-:W-:Y:S01]  /*2470*/  VOTEU.ANY UP0, P0 ;  /* 0x0000000000ff7886 */ /* 0x000fe20000000100 */
[----:B------:R-:W-:-:S02]  /*2480*/  F2FP.BF16.F32.PACK_AB R4, R5, R4 ;  /* 0x000000040504723e */ /* 0x000fc400000010ff */
[----:B------:R-:W-:Y:S02]  /*2490*/  F2FP.BF16.F32.PACK_AB R5, R7, R6 ;  /* 0x000000060705723e */ /* 0x000fe400000010ff */
[----:B------:R-:W-:Y:S02]  /*24a0*/  F2FP.BF16.F32.PACK_AB R12, R13, R12 ;  /* 0x0000000c0d0c723e */ /* 0x000fe400000010ff */
[----:B------:R-:W-:Y:S02]  /*24b0*/  F2FP.BF16.F32.PACK_AB R6, R9, R8 ;  /* 0x000000080906723e */ /* 0x000fe400000010ff */
[----:B------:R-:W-:Y:S02]  /*24c0*/  F2FP.BF16.F32.PACK_AB R7, R11, R10 ;  /* 0x0000000a0b07723e */ /* 0x000fe400000010ff */
[----:B------:R-:W-:Y:S02]  /*24d0*/  F2FP.BF16.F32.PACK_AB R13, R15, R14 ;  /* 0x0000000e0f0d723e */ /* 0x000fe400000010ff */
[----:B------:R-:W-:Y:S01]  /*24e0*/  F2FP.BF16.F32.PACK_AB R20, R21, R20 ;  /* 0x000000141514723e */ /* 0x000fe200000010ff */
[----:B---3--:R2:W-:Y:S01]  /*24f0*/  STS.128 [R0+UR14], R4 ;  /* 0x0000000400007988 */ /* 0x0085e20008000c0e */
[----:B------:R-:W-:-:S02]  /*2500*/  F2FP.BF16.F32.PACK_AB R14, R17, R16 ;  /* 0x00000010110e723e */ /* 0x000fc400000010ff */
[----:B------:R-:W-:Y:S02]  /*2510*/  F2FP.BF16.F32.PACK_AB R15, R19, R18 ;  /* 0x00000012130f723e */ /* 0x000fe400000010ff */
[----:B------:R-:W-:Y:S02]  /*2520*/  F2FP.BF16.F32.PACK_AB R21, R23, R22 ;  /* 0x000000161715723e */ /* 0x000fe400000010ff */
[----:B------:R-:W-:Y:S01]  /*2530*/  F2FP.BF16.F32.PACK_AB R28, R29, R28 ;  /* 0x0000001c1d1c723e */ /* 0x000fe200000010ff */
[----:B------:R2:W-:Y:S01]  /*2540*/  STS.128 [R2+UR14], R12 ;  /* 0x0000000c02007988 */ /* 0x0005e20008000c0e */
[----:B------:R-:W-:Y:S02]  /*2550*/  F2FP.BF16.F32.PACK_AB R22, R25, R24 ;  /* 0x000000181916723e */ /* 0x000fe400000010ff */
[----:B------:R-:W-:Y:S02]  /*2560*/  F2FP.BF16.F32.PACK_AB R23, R27, R26 ;  /* 0x0000001a1b17723e */ /* 0x000fe400000010ff */
[----:B------:R-:W-:-:S02]  /*2570*/  F2FP.BF16.F32.PACK_AB R29, R31, R30 ;  /* 0x0000001e1f1d723e */ /* 0x000fc400000010ff */
[----:B------:R-:W-:Y:S01]  /*2580*/  F2FP.BF16.F32.PACK_AB R36, R37, R36 ;  /* 0x000000242524723e */ /* 0x000fe200000010ff */
[----:B------:R2:W-:Y:S01]  /*2590*/  STS.128 [R3+UR14], R20 ;  /* 0x0000001403007988 */ /* 0x0005e20008000c0e */
[----:B------:R-:W-:Y:S02]  /*25a0*/  F2FP.BF16.F32.PACK_AB R30, R33, R32 ;  /* 0x00000020211e723e */ /* 0x000fe400000010ff */
[----:B------:R-:W-:Y:S02]  /*25b0*/  F2FP.BF16.F32.PACK_AB R31, R35, R34 ;  /* 0x00000022231f723e */ /* 0x000fe400000010ff */
[----:B------:R-:W-:Y:S02]  /*25c0*/  F2FP.BF16.F32.PACK_AB R37, R39, R38 ;  /* 0x000000262725723e */ /* 0x000fe400000010ff */
[----:B------:R-:W-:Y:S02]  /*25d0*/  F2FP.BF16.F32.PACK_AB R44, R45, R44 ;  /* 0x0000002c2d2c723e */ /* 0x000fe400000010ff */
[----:B------:R-:W-:-:S02]  /*25e0*/  LOP3.LUT R8, R0, 0x30, RZ, 0x3c, !PT ;  /* 0x0000003000087812 */ /* 0x000fc400078e3cff */
[----:B------:R-:W-:Y:S02]  /*25f0*/  F2FP.BF16.F32.PACK_AB R38, R41, R40 ;  /* 0x000000282926723e */ /* 0x000fe400000010ff */
[----:B------:R-:W-:Y:S01]  /*2600*/  F2FP.BF16.F32.PACK_AB R39, R43, R42 ;  /* 0x0000002a2b27723e */ /* 0x000fe200000010ff */
[----:B------:R2:W-:Y:S01]  /*2610*/  STS.128 [R8+UR14], R28 ;  /* 0x0000001c08007988 */ /* 0x0005e20008000c0e */
[----:B------:R-:W-:Y:S02]  /*2620*/  F2FP.BF16.F32.PACK_AB R45, R47, R46 ;  /* 0x0000002e2f2d723e */ /* 0x000fe400000010ff */
[----:B------:R-:W-:Y:S02]  /*2630*/  F2FP.BF16.F32.PACK_AB R52, R53, R52 ;  /* 0x000000343534723e */ /* 0x000fe400000010ff */
[----:B------:R-:W-:Y:S02]  /*2640*/  LOP3.LUT R9, R0, 0x40, RZ, 0x3c, !PT ;  /* 0x0000004000097812 */ /* 0x000fe400078e3cff */
[----:B------:R-:W-:-:S02]  /*2650*/  F2FP.BF16.F32.PACK_AB R46, R49, R48 ;  /* 0x00000030312e723e */ /* 0x000fc400000010ff */
[----:B------:R-:W-:Y:S01]  /*2660*/  F2FP.BF16.F32.PACK_AB R47, R51, R50 ;  /* 0x00000032332f723e */ /* 0x000fe200000010ff */
[----:B------:R2:W-:Y:S01]  /*2670*/  STS.128 [R9+UR14], R36 ;  /* 0x0000002409007988 */ /* 0x0005e20008000c0e */
[----:B------:R-:W-:Y:S02]  /*2680*/  F2FP.BF16.F32.PACK_AB R53, R55, R54 ;  /* 0x000000363735723e */ /* 0x000fe400000010ff */
[----:B------:R-:W-:Y:S02]  /*2690*/  F2FP.BF16.F32.PACK_AB R60, R61, R60 ;  /* 0x0000003c3d3c723e */ /* 0x000fe400000010ff */
[----:B------:R-:W-:Y:S02]  /*26a0*/  LOP3.LUT R10, R0, 0x50, RZ, 0x3c, !PT ;  /* 0x00000050000a7812 */ /* 0x000fe400078e3cff */
[----:B------:R-:W-:Y:S02]  /*26b0*/  F2FP.BF16.F32.PACK_AB R54, R57, R56 ;  /* 0x000000383936723e */ /* 0x000fe400000010ff */
[----:B------:R-:W-:Y:S01]  /*26c0*/  F2FP.BF16.F32.PACK_AB R55, R59, R58 ;  /* 0x0000003a3b37723e */ /* 0x000fe200000010ff */
[----:B------:R2:W-:Y:S01]  /*26d0*/  STS.128 [R10+UR14], R44 ;  /* 0x0000002c0a007988 */ /* 0x0005e20008000c0e */
[----:B------:R-:W-:-:S02]  /*26e0*/  F2FP.BF16.F32.PACK_AB R61, R63, R62 ;  /* 0x0000003e3f3d723e */ /* 0x000fc400000010ff */
[C---:B------:R-:W-:Y:S02]  /*26f0*/  LOP3.LUT R11, R0.reuse, 0x60, RZ, 0x3c, !PT ;  /* 0x00000060000b7812 */ /* 0x040fe400078e3cff */
[----:B------:R-:W-:Y:S02]  /*2700*/  F2FP.BF16.F32.PACK_AB R62, R65, R64 ;  /* 0x00000040413e723e */ /* 0x000fe400000010ff */
[----:B------:R-:W-:Y:S01]  /*2710*/  F2FP.BF16.F32.PACK_AB R63, R67, R66 ;  /* 0x00000042433f723e */ /* 0x000fe200000010ff */
[----:B------:R2:W-:Y:S01]  /*2720*/  STS.128 [R11+UR14], R52 ;  /* 0x000000340b007988 */ /* 0x0005e20008000c0e */
[----:B------:R-:W-:-:S05]  /*2730*/  LOP3.LUT R16, R0, 0x70, RZ, 0x3c, !PT ;  /* 0x0000007000107812 */ /* 0x000fca00078e3cff */
[----:B------:R2:W-:Y:S01]  /*2740*/  STS.128 [R16+UR14], R60 ;  /* 0x0000003c10007988 */ /* 0x0005e20008000c0e */
[----:B------:R3:W-:Y:S06]  /*2750*/  MEMBAR.ALL.CTA ;  /* 0x0000000000007992 */ /* 0x0007ec0000008000 */
[----:B---3--:R-:W3:Y:S02]  /*2760*/  FENCE.VIEW.ASYNC.S ;  /* 0x00000000000073c6 */ /* 0x008ee40000000000 */
[----:B---3--:R-:W-:Y:S06]  /*2770*/  BAR.SYNC.DEFER_BLOCKING 0x0 ;  /* 0x0000000000007b1d */ /* 0x008fec0000010000 */
[----:B------:R2:W-:Y:S01]  /*2780*/  @UP1 UTMASTG.2D [UR4], [UR16] ;  /* 0x00000004100013b5 */ /* 0x0005e20008008000 */
[----:B------:R0:W-:Y:S01]  /*2790*/  UTMACMDFLUSH ;  /* 0x00000000000079b7 */ /* 0x0001e20000000000 */
[----:B------:R-:W-:-:S04]  /*27a0*/  DEPBAR.LE SB0, 0x0 ;  /* 0x000080000000791a */ /* 0x000fc80000000000 */
[----:B------:R-:W-:Y:S08]  /*27b0*/  BAR.SYNC.DEFER_BLOCKING 0x0 ;  /* 0x0000000000007b1d */ /* 0x000ff00000010000 */
[----:B------:R-:W-:Y:S06]  /*27c0*/  BAR.SYNC.DEFER_BLOCKING 0x0 ;  /* 0x0000000000007b1d */ /* 0x000fec0000010000 */
[----:B--2---:R-:W-:Y:S05]  /*27d0*/  @P2 BRA `(.L_x_63) ;  /* 0x0000000000a02947 */ /* 0x004fea0003800000 */
[----:B------:R-:W2:Y:S01]  /*27e0*/  S2UR UR5, SR_CgaCtaId ;  /* 0x00000000000579c3 */ /* 0x000ea20000008800 */
[----:B------:R-:W-:Y:S01]  /*27f0*/  NOP ;  /* 0x0000000000007918 */ /* 0x000fe20000000000 */
[----:B------:R-:W-:Y:S01]  /*2800*/  UMOV UR4, 0x50 ;  /* 0x0000005000047882 */ /* 0x000fe20000000000 */
[----:B------:R-:W-:Y:S02]  /*2810*/  IMAD.U32 R0, RZ, RZ, UR26 ;  /* 0x0000001aff007e24 */ /* 0x000fe4000f8e00ff */
[----:B------:R-:W-:Y:S02]  /*2820*/  IMAD.MOV.U32 R3, RZ, RZ, 0xf ;  /* 0x0000000fff037424 */ /* 0x000fe400078e00ff */
[----:B------:R-:W-:Y:S01]  /*2830*/  IMAD.MOV.U32 R7, RZ, RZ, 0x1 ;  /* 0x00000001ff077424 */ /* 0x000fe200078e00ff */
[----:B------:R-:W-:-:S04]  /*2840*/  LOP3.LUT R0, R0, 0xffff, RZ, 0xc0, !PT ;  /* 0x0000ffff00007812 */ /* 0x000fc800078ec0ff */
[----:B------:R-:W-:-:S05]  /*2850*/  SHF.R.U32.HI R0, RZ, 0x5, R0 ;  /* 0x00000005ff007819 */ /* 0x000fca0000011600 */
[----:B------:R-:W-:Y:S01]  /*2860*/  VIADD R2, R0, 0x10 ;  /* 0x0000001000027836 */ /* 0x000fe20000000000 */
[----:B------:R-:W-:Y:S01]  /*2870*/  SHF.L.U32 R0, R3, R0, RZ ;  /* 0x0000000003007219 */ /* 0x000fe200000006ff */
[----:B--2---:R-:W-:-:S03]  /*2880*/  ULEA UR6, UR5, UR4, 0x18 ;  /* 0x0000000405067291 */ /* 0x004fc6000f8ec0ff */
[----:B------:R-:W-:-:S04]  /*2890*/  SHF.L.U32 R3, R7, R2, RZ ;  /* 0x0000000207037219 */ /* 0x000fc800000006ff */
[----:B------:R-:W-:Y:S02]  /*28a0*/  LOP3.LUT R0, R3, R0, RZ, 0xfc, !PT ;  /* 0x0000000003007212 */ /* 0x000fe400078efcff */
[----:B------:R-:W2:Y:S02]  /*28b0*/  LDS R5, [UR6] ;  /* 0x00000006ff057984 */ /* 0x000ea40008000800 */
[C---:B------:R-:W-:Y:S02]  /*28c0*/  LOP3.LUT R2, R0.reuse, 0xffff, RZ, 0xc0, !PT ;  /* 0x0000ffff00027812 */ /* 0x040fe400078ec0ff */
[----:B--2---:R-:W-:-:S04]  /*28d0*/  LOP3.LUT R3, R0, 0xffff, R5, 0x80, !PT ;  /* 0x0000ffff00037812 */ /* 0x004fc800078e8005 */
[----:B------:R-:W-:-:S13]  /*28e0*/  ISETP.NE.AND P0, PT, R3, R2, PT ;  /* 0x000000020300720c */ /* 0x000fda0003f05270 */
[----:B------:R-:W-:Y:S05]  /*28f0*/  @P0 BRA `(.L_x_64) ;  /* 0x0000000000500947 */ /* 0x000fea0003800000 */
[----:B------:R-:W-:Y:S02]  /*2900*/  SHF.R.U32.HI R5, RZ, 0x10, R5 ;  /* 0x00000010ff057819 */ /* 0x000fe40000011605 */
[----:B------:R-:W-:-:S04]  /*2910*/  SHF.R.U32.HI R2, RZ, 0x10, R0 ;  /* 0x00000010ff027819 */ /* 0x000fc80000011600 */
[----:B------:R-:W-:-:S04]  /*2920*/  LOP3.LUT R5, R5, R2, RZ, 0xc0, !PT ;  /* 0x0000000205057212 */ /* 0x000fc800078ec0ff */
[----:B------:R-:W-:-:S13]  /*2930*/  ISETP.NE.AND P0, PT, R5, R2, PT ;  /* 0x000000020500720c */ /* 0x000fda0003f05270 */
[----:B------:R-:W-:Y:S05]  /*2940*/  @P0 BRA `(.L_x_65) ;  /* 0x0000000000300947 */ /* 0x000fea0003800000 */
[----:B------:R-:W-:Y:S01]  /*2950*/  R2UR UR4, R0 ;  /* 0x00000000000472ca */ /* 0x000fe200000e0000 */
[----:B------:R-:W-:Y:S01]  /*2960*/  VOTEU.ANY UR5, UPT, PT ;  /* 0x0000000000057886 */ /* 0x000fe200038e0100 */
[----:B------:R-:W2:Y:S01]  /*2970*/  S2R R0, SR_LANEID ;  /* 0x0000000000007919 */ /* 0x000ea20000000000 */
[----:B------:R-:W-:-:S10]  /*2980*/  UFLO.U32 UR5, UR5 ;  /* 0x00000005000572bd */ /* 0x000fd400080e0000 */
[----:B------:R-:W-:-:S06]  /*2990*/  ULOP3.LUT UR4, URZ, UR4, URZ, 0x33, !UPT ;  /* 0x00000004ff047292 */ /* 0x000fcc000f8e33ff */
[----:B------:R-:W-:-:S04]  /*29a0*/  IMAD.U32 R2, RZ, RZ, UR4 ;  /* 0x00000004ff027e24 */ /* 0x000fc8000f8e00ff */
[----:B------:R-:W3:Y:S02]  /*29b0*/  REDUX UR7, R2 ;  /* 0x00000000020773c4 */ /* 0x000ee40000000000 */
[----:B------:R4:W-:Y:S01]  /*29c0*/  UTCATOMSWS.AND URZ, UR4 ;  /* 0x0000000400ff79e3 */ /* 0x0009e20008000000 */
[----:B--2---:R-:W-:Y:S01]  /*29d0*/  ISETP.EQ.U32.AND P0, PT, R0, UR5, PT ;  /* 0x0000000500007c0c */ /* 0x004fe2000bf02070 */
[----:B---3--:R-:W-:-:S12]  /*29e0*/  IMAD.U32 R0, RZ, RZ, UR7 ;  /* 0x00000007ff007e24 */ /* 0x008fd8000f8e00ff */
[----:B------:R4:W-:Y:S01]  /*29f0*/  @P0 ATOMS.AND RZ, [UR6], R0 ;  /* 0x00000000ffff098c */ /* 0x0009e2000a800006 */
[----:B------:R-:W-:Y:S05]  /*2a00*/  BRA `(.L_x_63) ;  /* 0x0000000000147947 */ /* 0x000fea0003800000 */
.L_x_65:
[----:B------:R-:W-:-:S07]  /*2a10*/  MOV R2, 0x2a30 ;  /* 0x00002a3000027802 */ /* 0x000fce0000000f00 */
[----:B-1----:R-:W-:Y:S05]  /*2a20*/  CALL.REL.NOINC `($__internal_0_$__cuda_sm10x_tcgen05_guardrail_trap_col_being_dealloced_not_returned_by_alloc) ;  /* 0x0000000000447944 */ /* 0x002fea0003c00000 */
[----:B------:R-:W-:Y:S05]  /*2a30*/  BRA `(.L_x_63) ;  /* 0x0000000000087947 */ /* 0x000fea0003800000 */
.L_x_64:
[----:B------:R-:W-:-:S07]  /*2a40*/  MOV R2, 0x2a60 ;  /* 0x00002a6000027802 */ /* 0x000fce0000000f00 */
[----:B-1----:R-:W-:Y:S05]  /*2a50*/  CALL.REL.NOINC `($__internal_2_$__cuda_sm10x_tcgen05_guardrail_trap_unallocated_columns_being_dealloced) ;  /* 0x0000000000507944 */ /* 0x002fea0003c00000 */
.L_x_63:
[----:B------:R-:W-:Y:S01]  /*2a60*/  NOP ;  /* 0x0000000000007918 */ /* 0x000fe20000000000 */
[----:B----4-:R-:W-:Y:S05]  /*2a70*/  EXIT ;  /* 0x000000000000794d */ /* 0x010fea0003800000 */
.L_x_54:
[----:B------:R-:W2:Y:S02]  /*2a80*/  SYNCS.PHASECHK.TRANS64.TRYWAIT P0, [UR14+0xc000], RZ ;  /* 0x00c000ffff0075a7 */ /* 0x000ea4000800110e */
[----:B--2---:R-:W-:Y:S05]  /*2a90*/  @!P0 BRA `(.L_x_54) ;  /* 0xfffffffc00f88947 */ /* 0x004fea000383ffff */
[----:B------:R-:W-:Y:S05]  /*2aa0*/  BRA `(.L_x_66) ;  /* 0xfffffff0003c7947 */ /* 0x000fea000383ffff */
.L_x_56:
[----:B------:R-:W2:Y:S02]  /*2ab0*/  SYNCS.PHASECHK.TRANS64.TRYWAIT P1, [UR14+0xc010], RZ ;  /* 0x00c010ffff0075a7 */ /* 0x000ea4000802110e */
[----:B--2---:R-:W-:Y:S05]  /*2ac0*/  @!P1 BRA `(.L_x_56) ;  /* 0xfffffffc00f89947 */ /* 0x004fea000383ffff */
[----:B------:R-:W-:Y:S05]  /*2ad0*/  BRA `(.L_x_67) ;  /* 0xfffffff000c87947 */ /* 0x000fea000383ffff */
.L_x_57:
[----:B------:R-:W3:Y:S02]  /*2ae0*/  SYNCS.PHASECHK.TRANS64.TRYWAIT P0, [UR14+0xc000], R3 ;  /* 0x00c00003ff0075a7 */ /* 0x000ee4000800110e */
[----:B---3--:R-:W-:Y:S05]  /*2af0*/  @!P0 BRA `(.L_x_57) ;  /* 0xfffffffc00f88947 */ /* 0x008fea000383ffff */
[----:B------:R-:W-:Y:S05]  /*2b00*/  BRA `(.L_x_68) ;  /* 0xfffffff400447947 */ /* 0x000fea000383ffff */
.L_x_59:
[----:B------:R-:W3:Y:S02]  /*2b10*/  SYNCS.PHASECHK.TRANS64.TRYWAIT P0, [UR14+0xc010], R3 ;  /* 0x00c01003ff0075a7 */ /* 0x000ee4000800110e */
[----:B---3--:R-:W-:Y:S05]  /*2b20*/  @!P0 BRA `(.L_x_59) ;  /* 0xfffffffc00f88947 */ /* 0x008fea000383ffff */
[----:B------:R-:W-:Y:S05]  /*2b30*/  BRA `(.L_x_69) ;  /* 0xfffffff400c47947 */ /* 0x000fea000383ffff */
        .weak           $__internal_0_$__cuda_sm10x_tcgen05_guardrail_trap_col_being_dealloced_not_returned_by_alloc
        .type           $__internal_0_$__cuda_sm10x_tcgen05_guardrail_trap_col_being_dealloced_not_returned_by_alloc,@function
        .size           $__internal_0_$__cuda_sm10x_tcgen05_guardrail_trap_col_being_dealloced_not_returned_by_alloc,($__internal_1_$__cuda_sm10x_tcgen05_guardrail_trap_phase_invalid_during_alloc - $__internal_0_$__cuda_sm10x_tcgen05_guardrail_trap_col_being_dealloced_not_returned_by_alloc)
$__internal_0_$__cuda_sm10x_tcgen05_guardrail_trap_col_being_dealloced_not_returned_by_alloc:
[----:B------:R-:W-:Y:S05]  /*2b40*/  BPT.TRAP 0x1 ;  /* 0x000000040000795c */ /* 0x000fea0000300000 */
[----:B------:R-:W-:-:S04]  /*2b50*/  IMAD.MOV.U32 R3, RZ, RZ, 0x0 ;  /* 0x00000000ff037424 */ /* 0x000fc800078e00ff */
[----:B------:R-:W-:Y:S05]  /*2b60*/  RET.REL.NODEC R2 `(gluon_tcgen05) ;  /* 0xffffffd402247950 */ /* 0x000fea0003c3ffff */
        .weak           $__internal_1_$__cuda_sm10x_tcgen05_guardrail_trap_phase_invalid_during_alloc
        .type           $__internal_1_$__cuda_sm10x_tcgen05_guardrail_trap_phase_invalid_during_alloc,@function
        .size           $__internal_1_$__cuda_sm10x_tcgen05_guardrail_trap_phase_invalid_during_alloc,($__internal_2_$__cuda_sm10x_tcgen05_guardrail_trap_unallocated_columns_being_dealloced - $__internal_1_$__cuda_sm10x_tcgen05_guardrail_trap_phase_invalid_during_alloc)
$__internal_1_$__cuda_sm10x_tcgen05_guardrail_trap_phase_invalid_during_alloc:
[----:B------:R-:W-:Y:S05]  /*2b70*/  BPT.TRAP 0x1 ;  /* 0x000000040000795c */ /* 0x000fea0000300000 */
[----:B------:R-:W-:-:S04]  /*2b80*/  IMAD.MOV.U32 R3, RZ, RZ, 0x0 ;  /* 0x00000000ff037424 */ /* 0x000fc800078e00ff */
[----:B------:R-:W-:Y:S05]  /*2b90*/  RET.REL.NODEC R2 `(gluon_tcgen05) ;  /* 0xffffffd402187950 */ /* 0x000fea0003c3ffff */
        .weak           $__internal_2_$__cuda_sm10x_tcgen05_guardrail_trap_unallocated_columns_being_dealloced
        .type           $__internal_2_$__cuda_sm10x_tcgen05_guardrail_trap_unallocated_columns_being_dealloced,@function
        .size           $__internal_2_$__cuda_sm10x_tcgen05_guardrail_trap_unallocated_columns_being_dealloced,(.L_x_73 - $__internal_2_$__cuda_sm10x_tcgen05_guardrail_trap_unallocated_columns_being_dealloced)
$__internal_2_$__cuda_sm10x_tcgen05_guardrail_trap_unallocated_columns_being_dealloced:
[----:B------:R-:W-:Y:S05]  /*2ba0*/  BPT.TRAP 0x1 ;  /* 0x000000040000795c */ /* 0x000fea0000300000 */
[----:B------:R-:W-:-:S04]  /*2bb0*/  IMAD.MOV.U32 R3, RZ, RZ, 0x0 ;  /* 0x00000000ff037424 */ /* 0x000fc800078e00ff */
[----:B------:R-:W-:Y:S05]  /*2bc0*/  RET.REL.NODEC R2 `(gluon_tcgen05) ;  /* 0xffffffd4020c7950 */ /* 0x000fea0003c3ffff */
.L_x_70:
[----:B------:R-:W-:-:S00]  /*2bd0*/  BRA `(.L_x_70) ;  /* 0xfffffffc00fc7947 */ /* 0x000fc0000383ffff */
[----:B------:R-:W-:-:S00]  /*2be0*/  NOP ;  /* 0x0000000000007918 */ /* 0x000fc00000000000 */
        /* <DEDUP_REMOVED lines=9> */
.L_x_73:


//--------------------- .nv.shared.gluon_tcgen05  --------------------------
	.section	.nv.shared.gluon_tcgen05,"aw",@nobits
	.sectionflags	@""
	.align	16
	.zero		1024


//--------------------- .nv.shared.reserved.0     --------------------------
	.section	.nv.shared.reserved.0,"aw",@nobits
	.align	8
	.weak		__nv_reservedSMEM_offset_0_alias
	.size		__nv_reservedSMEM_offset_0_alias, 0, 64
	.other		__nv_reservedSMEM_offset_0_alias,@"STO_CUDA_RESERVED_SHARED STV_DEFAULT"
__nv_reservedSMEM_offset_0_alias:
	.zero		0
.nv.shared.reserved.0:
	.zero		64
	.weak		__nv_reservedSMEM_allocation_phase
	.type		__nv_reservedSMEM_allocation_phase,@object
	.size		__nv_reservedSMEM_allocation_phase,(.L_0 - __nv_reservedSMEM_allocation_phase)
__nv_reservedSMEM_allocation_phase:
	.zero		1
.L_0:
	.zero		7
	.weak		__nv_reservedSMEM_devtool_atexit_pc
	.type		__nv_reservedSMEM_devtool_atexit_pc,@object
	.size		__nv_reservedSMEM_devtool_atexit_pc,(__nv_reservedSMEM_allocation_mask - __nv_reservedSMEM_devtool_atexit_pc)
__nv_reservedSMEM_devtool_atexit_pc:
	.zero		8
	.weak		__nv_reservedSMEM_allocation_mask
	.type		__nv_reservedSMEM_allocation_mask,@object
	.size		__nv_reservedSMEM_allocation_mask,(.L_2 - __nv_reservedSMEM_allocation_mask)
__nv_reservedSMEM_allocation_mask:
	.zero		4
.L_2:


//--------------------- .nv.constant0.gluon_tcgen05 --------------------------
	.section	.nv.constant0.gluon_tcgen05,"a",@progbits
	.sectionflags	@""
	.align	4
.nv.constant0.gluon_tcgen05:
	.zero		976


//--------------------- SYMBOLS --------------------------

	.type		.nv.reservedSmem.offset0,@object
	.size		.nv.reservedSmem.offset0,0x4
	.type		.nv.reservedSmem.cap,@object
	.size		.nv.reservedSmem.cap,0x4
